//
// Generated by NVIDIA NVVM Compiler
//
// Compiler Build ID: CL-36424714
// Cuda compilation tools, release 13.0, V13.0.88
// Based on NVVM 20.0.0
//

.version 9.0
.target sm_100
.address_size 64

	// .globl	_Z17reduceInterleavedPfS_i
// _ZZ17reduceWarpShufflePfS_iE8warpSums has been demoted
.extern .shared .align 16 .b8 sdata[];

.visible .entry _Z17reduceInterleavedPfS_i(
	.param .u64 .ptr .align 1 _Z17reduceInterleavedPfS_i_param_0,
	.param .u64 .ptr .align 1 _Z17reduceInterleavedPfS_i_param_1,
	.param .u32 _Z17reduceInterleavedPfS_i_param_2
)
{
	.reg .pred 	%p<6>;
	.reg .b32 	%r<17>;
	.reg .b32 	%f<9>;
	.reg .b64 	%rd<9>;

	ld.param.u64 	%rd1, [_Z17reduceInterleavedPfS_i_param_0];
	ld.param.u64 	%rd2, [_Z17reduceInterleavedPfS_i_param_1];
	ld.param.u32 	%r8, [_Z17reduceInterleavedPfS_i_param_2];
	mov.u32 	%r1, %tid.x;
	mov.u32 	%r2, %ctaid.x;
	mov.u32 	%r3, %ntid.x;
	mad.lo.s32 	%r4, %r2, %r3, %r1;
	setp.ge.u32 	%p1, %r4, %r8;
	mov.f32 	%f8, 0f00000000;
	@%p1 bra 	$L__BB0_2;
	cvta.to.global.u64 	%rd3, %rd1;
	mul.wide.u32 	%rd4, %r4, 4;
	add.s64 	%rd5, %rd3, %rd4;
	ld.global.f32 	%f8, [%rd5];
$L__BB0_2:
	shl.b32 	%r9, %r1, 2;
	mov.u32 	%r10, sdata;
	add.s32 	%r5, %r10, %r9;
	st.shared.f32 	[%r5], %f8;
	bar.sync 	0;
	setp.lt.u32 	%p2, %r3, 2;
	@%p2 bra 	$L__BB0_7;
	mov.b32 	%r16, 1;
$L__BB0_4:
	shl.b32 	%r7, %r16, 1;
	add.s32 	%r12, %r7, -1;
	and.b32  	%r13, %r12, %r1;
	setp.ne.s32 	%p3, %r13, 0;
	@%p3 bra 	$L__BB0_6;
	shl.b32 	%r14, %r16, 2;
	add.s32 	%r15, %r5, %r14;
	ld.shared.f32 	%f4, [%r15];
	ld.shared.f32 	%f5, [%r5];
	add.f32 	%f6, %f4, %f5;
	st.shared.f32 	[%r5], %f6;
$L__BB0_6:
	bar.sync 	0;
	setp.lt.u32 	%p4, %r7, %r3;
	mov.u32 	%r16, %r7;
	@%p4 bra 	$L__BB0_4;
$L__BB0_7:
	setp.ne.s32 	%p5, %r1, 0;
	@%p5 bra 	$L__BB0_9;
	ld.shared.f32 	%f7, [sdata];
	cvta.to.global.u64 	%rd6, %rd2;
	mul.wide.u32 	%rd7, %r2, 4;
	add.s64 	%rd8, %rd6, %rd7;
	st.global.f32 	[%rd8], %f7;
$L__BB0_9:
	ret;

}
	// .globl	_Z16reduceSequentialPfS_i
.visible .entry _Z16reduceSequentialPfS_i(
	.param .u64 .ptr .align 1 _Z16reduceSequentialPfS_i_param_0,
	.param .u64 .ptr .align 1 _Z16reduceSequentialPfS_i_param_1,
	.param .u32 _Z16reduceSequentialPfS_i_param_2
)
{
	.reg .pred 	%p<6>;
	.reg .b32 	%r<14>;
	.reg .b32 	%f<9>;
	.reg .b64 	%rd<9>;

	ld.param.u64 	%rd1, [_Z16reduceSequentialPfS_i_param_0];
	ld.param.u64 	%rd2, [_Z16reduceSequentialPfS_i_param_1];
	ld.param.u32 	%r8, [_Z16reduceSequentialPfS_i_param_2];
	mov.u32 	%r1, %tid.x;
	mov.u32 	%r2, %ctaid.x;
	mov.u32 	%r13, %ntid.x;
	mad.lo.s32 	%r4, %r2, %r13, %r1;
	setp.ge.u32 	%p1, %r4, %r8;
	mov.f32 	%f8, 0f00000000;
	@%p1 bra 	$L__BB1_2;
	cvta.to.global.u64 	%rd3, %rd1;
	mul.wide.u32 	%rd4, %r4, 4;
	add.s64 	%rd5, %rd3, %rd4;
	ld.global.f32 	%f8, [%rd5];
$L__BB1_2:
	shl.b32 	%r9, %r1, 2;
	mov.u32 	%r10, sdata;
	add.s32 	%r5, %r10, %r9;
	st.shared.f32 	[%r5], %f8;
	bar.sync 	0;
	setp.lt.u32 	%p2, %r13, 2;
	@%p2 bra 	$L__BB1_6;
$L__BB1_3:
	shr.u32 	%r7, %r13, 1;
	setp.ge.u32 	%p3, %r1, %r7;
	@%p3 bra 	$L__BB1_5;
	shl.b32 	%r11, %r7, 2;
	add.s32 	%r12, %r5, %r11;
	ld.shared.f32 	%f4, [%r12];
	ld.shared.f32 	%f5, [%r5];
	add.f32 	%f6, %f4, %f5;
	st.shared.f32 	[%r5], %f6;
$L__BB1_5:
	bar.sync 	0;
	setp.gt.u32 	%p4, %r13, 3;
	mov.u32 	%r13, %r7;
	@%p4 bra 	$L__BB1_3;
$L__BB1_6:
	setp.ne.s32 	%p5, %r1, 0;
	@%p5 bra 	$L__BB1_8;
	ld.shared.f32 	%f7, [sdata];
	cvta.to.global.u64 	%rd6, %rd2;
	mul.wide.u32 	%rd7, %r2, 4;
	add.s64 	%rd8, %rd6, %rd7;
	st.global.f32 	[%rd8], %f7;
$L__BB1_8:
	ret;

}
	// .globl	_Z14reduceFirstAddPfS_i
.visible .entry _Z14reduceFirstAddPfS_i(
	.param .u64 .ptr .align 1 _Z14reduceFirstAddPfS_i_param_0,
	.param .u64 .ptr .align 1 _Z14reduceFirstAddPfS_i_param_1,
	.param .u32 _Z14reduceFirstAddPfS_i_param_2
)
{
	.reg .pred 	%p<7>;
	.reg .b32 	%r<17>;
	.reg .b32 	%f<14>;
	.reg .b64 	%rd<11>;

	ld.param.u64 	%rd3, [_Z14reduceFirstAddPfS_i_param_0];
	ld.param.u64 	%rd2, [_Z14reduceFirstAddPfS_i_param_1];
	ld.param.u32 	%r9, [_Z14reduceFirstAddPfS_i_param_2];
	cvta.to.global.u64 	%rd1, %rd3;
	mov.u32 	%r1, %tid.x;
	mov.u32 	%r2, %ctaid.x;
	mov.u32 	%r16, %ntid.x;
	mul.lo.s32 	%r10, %r16, %r2;
	shl.b32 	%r11, %r10, 1;
	add.s32 	%r4, %r11, %r1;
	setp.ge.u32 	%p1, %r4, %r9;
	mov.f32 	%f13, 0f00000000;
	@%p1 bra 	$L__BB2_2;
	mul.wide.u32 	%rd4, %r4, 4;
	add.s64 	%rd5, %rd1, %rd4;
	ld.global.f32 	%f6, [%rd5];
	add.f32 	%f13, %f6, 0f00000000;
$L__BB2_2:
	add.s32 	%r5, %r4, %r16;
	setp.ge.u32 	%p2, %r5, %r9;
	@%p2 bra 	$L__BB2_4;
	mul.wide.u32 	%rd6, %r5, 4;
	add.s64 	%rd7, %rd1, %rd6;
	ld.global.f32 	%f7, [%rd7];
	add.f32 	%f13, %f13, %f7;
$L__BB2_4:
	shl.b32 	%r12, %r1, 2;
	mov.u32 	%r13, sdata;
	add.s32 	%r6, %r13, %r12;
	st.shared.f32 	[%r6], %f13;
	bar.sync 	0;
	setp.lt.u32 	%p3, %r16, 2;
	@%p3 bra 	$L__BB2_8;
$L__BB2_5:
	shr.u32 	%r8, %r16, 1;
	setp.ge.u32 	%p4, %r1, %r8;
	@%p4 bra 	$L__BB2_7;
	shl.b32 	%r14, %r8, 2;
	add.s32 	%r15, %r6, %r14;
	ld.shared.f32 	%f8, [%r15];
	ld.shared.f32 	%f9, [%r6];
	add.f32 	%f10, %f8, %f9;
	st.shared.f32 	[%r6], %f10;
$L__BB2_7:
	bar.sync 	0;
	setp.gt.u32 	%p5, %r16, 3;
	mov.u32 	%r16, %r8;
	@%p5 bra 	$L__BB2_5;
$L__BB2_8:
	setp.ne.s32 	%p6, %r1, 0;
	@%p6 bra 	$L__BB2_10;
	ld.shared.f32 	%f11, [sdata];
	cvta.to.global.u64 	%rd8, %rd2;
	mul.wide.u32 	%rd9, %r2, 4;
	add.s64 	%rd10, %rd8, %rd9;
	st.global.f32 	[%rd10], %f11;
$L__BB2_10:
	ret;

}
	// .globl	_Z16reduceUnrollWarpPfS_i
.visible .entry _Z16reduceUnrollWarpPfS_i(
	.param .u64 .ptr .align 1 _Z16reduceUnrollWarpPfS_i_param_0,
	.param .u64 .ptr .align 1 _Z16reduceUnrollWarpPfS_i_param_1,
	.param .u32 _Z16reduceUnrollWarpPfS_i_param_2
)
{
	.reg .pred 	%p<8>;
	.reg .b32 	%r<17>;
	.reg .b32 	%f<32>;
	.reg .b64 	%rd<11>;

	ld.param.u64 	%rd3, [_Z16reduceUnrollWarpPfS_i_param_0];
	ld.param.u64 	%rd2, [_Z16reduceUnrollWarpPfS_i_param_1];
	ld.param.u32 	%r9, [_Z16reduceUnrollWarpPfS_i_param_2];
	cvta.to.global.u64 	%rd1, %rd3;
	mov.u32 	%r1, %tid.x;
	mov.u32 	%r2, %ctaid.x;
	mov.u32 	%r16, %ntid.x;
	mul.lo.s32 	%r10, %r16, %r2;
	shl.b32 	%r11, %r10, 1;
	add.s32 	%r4, %r11, %r1;
	setp.ge.u32 	%p1, %r4, %r9;
	mov.f32 	%f31, 0f00000000;
	@%p1 bra 	$L__BB3_2;
	mul.wide.u32 	%rd4, %r4, 4;
	add.s64 	%rd5, %rd1, %rd4;
	ld.global.f32 	%f6, [%rd5];
	add.f32 	%f31, %f6, 0f00000000;
$L__BB3_2:
	add.s32 	%r5, %r4, %r16;
	setp.ge.u32 	%p2, %r5, %r9;
	@%p2 bra 	$L__BB3_4;
	mul.wide.u32 	%rd6, %r5, 4;
	add.s64 	%rd7, %rd1, %rd6;
	ld.global.f32 	%f7, [%rd7];
	add.f32 	%f31, %f31, %f7;
$L__BB3_4:
	shl.b32 	%r12, %r1, 2;
	mov.u32 	%r13, sdata;
	add.s32 	%r6, %r13, %r12;
	st.shared.f32 	[%r6], %f31;
	bar.sync 	0;
	setp.lt.u32 	%p3, %r16, 66;
	@%p3 bra 	$L__BB3_8;
$L__BB3_5:
	shr.u32 	%r8, %r16, 1;
	setp.ge.u32 	%p4, %r1, %r8;
	@%p4 bra 	$L__BB3_7;
	shl.b32 	%r14, %r8, 2;
	add.s32 	%r15, %r6, %r14;
	ld.shared.f32 	%f8, [%r15];
	ld.shared.f32 	%f9, [%r6];
	add.f32 	%f10, %f8, %f9;
	st.shared.f32 	[%r6], %f10;
$L__BB3_7:
	bar.sync 	0;
	setp.gt.u32 	%p5, %r16, 131;
	mov.u32 	%r16, %r8;
	@%p5 bra 	$L__BB3_5;
$L__BB3_8:
	setp.gt.u32 	%p6, %r1, 31;
	@%p6 bra 	$L__BB3_11;
	ld.volatile.shared.f32 	%f11, [%r6+128];
	ld.volatile.shared.f32 	%f12, [%r6];
	add.f32 	%f13, %f11, %f12;
	st.volatile.shared.f32 	[%r6], %f13;
	ld.volatile.shared.f32 	%f14, [%r6+64];
	ld.volatile.shared.f32 	%f15, [%r6];
	add.f32 	%f16, %f14, %f15;
	st.volatile.shared.f32 	[%r6], %f16;
	ld.volatile.shared.f32 	%f17, [%r6+32];
	ld.volatile.shared.f32 	%f18, [%r6];
	add.f32 	%f19, %f17, %f18;
	st.volatile.shared.f32 	[%r6], %f19;
	ld.volatile.shared.f32 	%f20, [%r6+16];
	ld.volatile.shared.f32 	%f21, [%r6];
	add.f32 	%f22, %f20, %f21;
	st.volatile.shared.f32 	[%r6], %f22;
	ld.volatile.shared.f32 	%f23, [%r6+8];
	ld.volatile.shared.f32 	%f24, [%r6];
	add.f32 	%f25, %f23, %f24;
	st.volatile.shared.f32 	[%r6], %f25;
	ld.volatile.shared.f32 	%f26, [%r6+4];
	ld.volatile.shared.f32 	%f27, [%r6];
	add.f32 	%f28, %f26, %f27;
	st.volatile.shared.f32 	[%r6], %f28;
	setp.ne.s32 	%p7, %r1, 0;
	@%p7 bra 	$L__BB3_11;
	ld.shared.f32 	%f29, [sdata];
	cvta.to.global.u64 	%rd8, %rd2;
	mul.wide.u32 	%rd9, %r2, 4;
	add.s64 	%rd10, %rd8, %rd9;
	st.global.f32 	[%rd10], %f29;
$L__BB3_11:
	ret;

}
	// .globl	_Z17reduceWarpShufflePfS_i
.visible .entry _Z17reduceWarpShufflePfS_i(
	.param .u64 .ptr .align 1 _Z17reduceWarpShufflePfS_i_param_0,
	.param .u64 .ptr .align 1 _Z17reduceWarpShufflePfS_i_param_1,
	.param .u32 _Z17reduceWarpShufflePfS_i_param_2
)
{
	.reg .pred 	%p<17>;
	.reg .b32 	%r<37>;
	.reg .b32 	%f<34>;
	.reg .b64 	%rd<11>;
	// demoted variable
	.shared .align 4 .b8 _ZZ17reduceWarpShufflePfS_iE8warpSums[128];
	ld.param.u64 	%rd3, [_Z17reduceWarpShufflePfS_i_param_0];
	ld.param.u64 	%rd2, [_Z17reduceWarpShufflePfS_i_param_1];
	ld.param.u32 	%r6, [_Z17reduceWarpShufflePfS_i_param_2];
	cvta.to.global.u64 	%rd1, %rd3;
	mov.u32 	%r1, %tid.x;
	mov.u32 	%r2, %ctaid.x;
	mov.u32 	%r3, %ntid.x;
	mul.lo.s32 	%r7, %r3, %r2;
	shl.b32 	%r8, %r7, 1;
	add.s32 	%r4, %r8, %r1;
	setp.ge.u32 	%p1, %r4, %r6;
	mov.f32 	%f32, 0f00000000;
	@%p1 bra 	$L__BB4_2;
	mul.wide.u32 	%rd4, %r4, 4;
	add.s64 	%rd5, %rd1, %rd4;
	ld.global.f32 	%f10, [%rd5];
	add.f32 	%f32, %f10, 0f00000000;
$L__BB4_2:
	add.s32 	%r5, %r4, %r3;
	setp.ge.u32 	%p2, %r5, %r6;
	@%p2 bra 	$L__BB4_4;
	mul.wide.u32 	%rd6, %r5, 4;
	add.s64 	%rd7, %rd1, %rd6;
	ld.global.f32 	%f11, [%rd7];
	add.f32 	%f32, %f32, %f11;
$L__BB4_4:
	mov.b32 	%r9, %f32;
	shfl.sync.down.b32	%r10|%p3, %r9, 16, 31, -1;
	mov.b32 	%f12, %r10;
	add.f32 	%f13, %f32, %f12;
	mov.b32 	%r11, %f13;
	shfl.sync.down.b32	%r12|%p4, %r11, 8, 31, -1;
	mov.b32 	%f14, %r12;
	add.f32 	%f15, %f13, %f14;
	mov.b32 	%r13, %f15;
	shfl.sync.down.b32	%r14|%p5, %r13, 4, 31, -1;
	mov.b32 	%f16, %r14;
	add.f32 	%f17, %f15, %f16;
	mov.b32 	%r15, %f17;
	shfl.sync.down.b32	%r16|%p6, %r15, 2, 31, -1;
	mov.b32 	%f18, %r16;
	add.f32 	%f19, %f17, %f18;
	mov.b32 	%r17, %f19;
	shfl.sync.down.b32	%r18|%p7, %r17, 1, 31, -1;
	mov.b32 	%f20, %r18;
	add.f32 	%f5, %f19, %f20;
	and.b32  	%r19, %r1, 31;
	setp.ne.s32 	%p8, %r19, 0;
	@%p8 bra 	$L__BB4_6;
	shr.u32 	%r20, %r1, 3;
	mov.u32 	%r21, _ZZ17reduceWarpShufflePfS_iE8warpSums;
	add.s32 	%r22, %r21, %r20;
	st.shared.f32 	[%r22], %f5;
$L__BB4_6:
	bar.sync 	0;
	setp.gt.u32 	%p9, %r1, 31;
	@%p9 bra 	$L__BB4_11;
	shr.u32 	%r23, %r3, 5;
	setp.ge.u32 	%p10, %r1, %r23;
	mov.f32 	%f33, 0f00000000;
	@%p10 bra 	$L__BB4_9;
	shl.b32 	%r24, %r1, 2;
	mov.u32 	%r25, _ZZ17reduceWarpShufflePfS_iE8warpSums;
	add.s32 	%r26, %r25, %r24;
	ld.shared.f32 	%f33, [%r26];
$L__BB4_9:
	mov.b32 	%r27, %f33;
	shfl.sync.down.b32	%r28|%p11, %r27, 16, 31, -1;
	mov.b32 	%f22, %r28;
	add.f32 	%f23, %f33, %f22;
	mov.b32 	%r29, %f23;
	shfl.sync.down.b32	%r30|%p12, %r29, 8, 31, -1;
	mov.b32 	%f24, %r30;
	add.f32 	%f25, %f23, %f24;
	mov.b32 	%r31, %f25;
	shfl.sync.down.b32	%r32|%p13, %r31, 4, 31, -1;
	mov.b32 	%f26, %r32;
	add.f32 	%f27, %f25, %f26;
	mov.b32 	%r33, %f27;
	shfl.sync.down.b32	%r34|%p14, %r33, 2, 31, -1;
	mov.b32 	%f28, %r34;
	add.f32 	%f29, %f27, %f28;
	mov.b32 	%r35, %f29;
	shfl.sync.down.b32	%r36|%p15, %r35, 1, 31, -1;
	mov.b32 	%f30, %r36;
	add.f32 	%f8, %f29, %f30;
	setp.ne.s32 	%p16, %r1, 0;
	@%p16 bra 	$L__BB4_11;
	cvta.to.global.u64 	%rd8, %rd2;
	mul.wide.u32 	%rd9, %r2, 4;
	add.s64 	%rd10, %rd8, %rd9;
	st.global.f32 	[%rd10], %f8;
$L__BB4_11:
	ret;

}
	// .globl	_Z20reduceCompleteUnrollILj256EEvPfS0_i
.visible .entry _Z20reduceCompleteUnrollILj256EEvPfS0_i(
	.param .u64 .ptr .align 1 _Z20reduceCompleteUnrollILj256EEvPfS0_i_param_0,
	.param .u64 .ptr .align 1 _Z20reduceCompleteUnrollILj256EEvPfS0_i_param_1,
	.param .u32 _Z20reduceCompleteUnrollILj256EEvPfS0_i_param_2
)
{
	.reg .pred 	%p<7>;
	.reg .b32 	%r<10>;
	.reg .b32 	%f<35>;
	.reg .b64 	%rd<11>;

	ld.param.u64 	%rd3, [_Z20reduceCompleteUnrollILj256EEvPfS0_i_param_0];
	ld.param.u64 	%rd2, [_Z20reduceCompleteUnrollILj256EEvPfS0_i_param_1];
	ld.param.u32 	%r6, [_Z20reduceCompleteUnrollILj256EEvPfS0_i_param_2];
	cvta.to.global.u64 	%rd1, %rd3;
	mov.u32 	%r1, %tid.x;
	mov.u32 	%r2, %ctaid.x;
	shl.b32 	%r7, %r2, 9;
	add.s32 	%r3, %r7, %r1;
	setp.ge.u32 	%p1, %r3, %r6;
	mov.f32 	%f34, 0f00000000;
	@%p1 bra 	$L__BB5_2;
	mul.wide.u32 	%rd4, %r3, 4;
	add.s64 	%rd5, %rd1, %rd4;
	ld.global.f32 	%f6, [%rd5];
	add.f32 	%f34, %f6, 0f00000000;
$L__BB5_2:
	add.s32 	%r4, %r3, 256;
	setp.ge.u32 	%p2, %r4, %r6;
	@%p2 bra 	$L__BB5_4;
	mul.wide.u32 	%rd6, %r4, 4;
	add.s64 	%rd7, %rd1, %rd6;
	ld.global.f32 	%f7, [%rd7];
	add.f32 	%f34, %f34, %f7;
$L__BB5_4:
	shl.b32 	%r8, %r1, 2;
	mov.u32 	%r9, sdata;
	add.s32 	%r5, %r9, %r8;
	st.shared.f32 	[%r5], %f34;
	bar.sync 	0;
	setp.gt.u32 	%p3, %r1, 127;
	@%p3 bra 	$L__BB5_6;
	ld.shared.f32 	%f8, [%r5+512];
	ld.shared.f32 	%f9, [%r5];
	add.f32 	%f10, %f8, %f9;
	st.shared.f32 	[%r5], %f10;
$L__BB5_6:
	bar.sync 	0;
	setp.gt.u32 	%p4, %r1, 63;
	@%p4 bra 	$L__BB5_8;
	ld.shared.f32 	%f11, [%r5+256];
	ld.shared.f32 	%f12, [%r5];
	add.f32 	%f13, %f11, %f12;
	st.shared.f32 	[%r5], %f13;
$L__BB5_8:
	bar.sync 	0;
	setp.gt.u32 	%p5, %r1, 31;
	@%p5 bra 	$L__BB5_11;
	ld.volatile.shared.f32 	%f14, [%r5+128];
	ld.volatile.shared.f32 	%f15, [%r5];
	add.f32 	%f16, %f14, %f15;
	st.volatile.shared.f32 	[%r5], %f16;
	ld.volatile.shared.f32 	%f17, [%r5+64];
	ld.volatile.shared.f32 	%f18, [%r5];
	add.f32 	%f19, %f17, %f18;
	st.volatile.shared.f32 	[%r5], %f19;
	ld.volatile.shared.f32 	%f20, [%r5+32];
	ld.volatile.shared.f32 	%f21, [%r5];
	add.f32 	%f22, %f20, %f21;
	st.volatile.shared.f32 	[%r5], %f22;
	ld.volatile.shared.f32 	%f23, [%r5+16];
	ld.volatile.shared.f32 	%f24, [%r5];
	add.f32 	%f25, %f23, %f24;
	st.volatile.shared.f32 	[%r5], %f25;
	ld.volatile.shared.f32 	%f26, [%r5+8];
	ld.volatile.shared.f32 	%f27, [%r5];
	add.f32 	%f28, %f26, %f27;
	st.volatile.shared.f32 	[%r5], %f28;
	ld.volatile.shared.f32 	%f29, [%r5+4];
	ld.volatile.shared.f32 	%f30, [%r5];
	add.f32 	%f31, %f29, %f30;
	st.volatile.shared.f32 	[%r5], %f31;
	setp.ne.s32 	%p6, %r1, 0;
	@%p6 bra 	$L__BB5_11;
	ld.shared.f32 	%f32, [sdata];
	cvta.to.global.u64 	%rd8, %rd2;
	mul.wide.u32 	%rd9, %r2, 4;
	add.s64 	%rd10, %rd8, %rd9;
	st.global.f32 	[%rd10], %f32;
$L__BB5_11:
	ret;

}


// ===== COMPILED SASS (sm_100) =====

	.target	sm_100

	.elftype	@"ET_EXEC"


//--------------------- .note.nv.tkinfo           --------------------------
	.section	.note.nv.tkinfo,"",@"SHT_NOTE"
	.sectionflags	@"SHF_NOTE_NV_TKINFO"
	.tkinfo
        /*0018*/ 	.word	0x00000002
        /*0030*/ 	.string	""
        /*0030*/ 	.string	"ptxas"
        /*0030*/ 	.string	"Cuda compilation tools, release 13.0, V13.0.88"
        /*0030*/ 	.string	"Build cuda_13.0.r13.0/compiler.36424714_0"
        /*0030*/ 	.string	"-arch sm_100 -m 64 "



//--------------------- .note.nv.cuinfo           --------------------------
	.section	.note.nv.cuinfo,"",@"SHT_NOTE"
	.sectionflags	@"SHF_NOTE_NV_CUINFO"
        /*0018*/ 	.short	0x0002
        /*001a*/ 	.short	0x0064
        /*001c*/ 	.short	0x0082
	.zero		2


//--------------------- .nv.info                  --------------------------
	.section	.nv.info,"",@"SHT_CUDA_INFO"
	.align	4


	//----- nvinfo : EIATTR_REGCOUNT
	.align		4
        /*0000*/ 	.byte	0x04, 0x2f
        /*0002*/ 	.short	(.L_1 - .L_0)
	.align		4
.L_0:
        /*0004*/ 	.word	index@(_Z17reduceInterleavedPfS_i)
        /*0008*/ 	.word	0x0000000b


	//----- nvinfo : EIATTR_FRAME_SIZE
	.align		4
.L_1:
        /*000c*/ 	.byte	0x04, 0x11
        /*000e*/ 	.short	(.L_3 - .L_2)
	.align		4
.L_2:
        /*0010*/ 	.word	index@(_Z17reduceInterleavedPfS_i)
        /*0014*/ 	.word	0x00000000


	//----- nvinfo : EIATTR_REGCOUNT
	.align		4
.L_3:
        /*0018*/ 	.byte	0x04, 0x2f
        /*001a*/ 	.short	(.L_5 - .L_4)
	.align		4
.L_4:
        /*001c*/ 	.word	index@(_Z16reduceSequentialPfS_i)
        /*0020*/ 	.word	0x0000000b


	//----- nvinfo : EIATTR_FRAME_SIZE
	.align		4
.L_5:
        /*0024*/ 	.byte	0x04, 0x11
        /*0026*/ 	.short	(.L_7 - .L_6)
	.align		4
.L_6:
        /*0028*/ 	.word	index@(_Z16reduceSequentialPfS_i)
        /*002c*/ 	.word	0x00000000


	//----- nvinfo : EIATTR_REGCOUNT
	.align		4
.L_7:
        /*0030*/ 	.byte	0x04, 0x2f
        /*0032*/ 	.short	(.L_9 - .L_8)
	.align		4
.L_8:
        /*0034*/ 	.word	index@(_Z14reduceFirstAddPfS_i)
        /*0038*/ 	.word	0x00000010


	//----- nvinfo : EIATTR_FRAME_SIZE
	.align		4
.L_9:
        /*003c*/ 	.byte	0x04, 0x11
        /*003e*/ 	.short	(.L_11 - .L_10)
	.align		4
.L_10:
        /*0040*/ 	.word	index@(_Z14reduceFirstAddPfS_i)
        /*0044*/ 	.word	0x00000000


	//----- nvinfo : EIATTR_REGCOUNT
	.align		4
.L_11:
        /*0048*/ 	.byte	0x04, 0x2f
        /*004a*/ 	.short	(.L_13 - .L_12)
	.align		4
.L_12:
        /*004c*/ 	.word	index@(_Z16reduceUnrollWarpPfS_i)
        /*0050*/ 	.word	0x0000000d


	//----- nvinfo : EIATTR_FRAME_SIZE
	.align		4
.L_13:
        /*0054*/ 	.byte	0x04, 0x11
        /*0056*/ 	.short	(.L_15 - .L_14)
	.align		4
.L_14:
        /*0058*/ 	.word	index@(_Z16reduceUnrollWarpPfS_i)
        /*005c*/ 	.word	0x00000000


	//----- nvinfo : EIATTR_REGCOUNT
	.align		4
.L_15:
        /*0060*/ 	.byte	0x04, 0x2f
        /*0062*/ 	.short	(.L_17 - .L_16)
	.align		4
.L_16:
        /*0064*/ 	.word	index@(_Z17reduceWarpShufflePfS_i)
        /*0068*/ 	.word	0x0000000d


	//----- nvinfo : EIATTR_FRAME_SIZE
	.align		4
.L_17:
        /*006c*/ 	.byte	0x04, 0x11
        /*006e*/ 	.short	(.L_19 - .L_18)
	.align		4
.L_18:
        /*0070*/ 	.word	index@(_Z17reduceWarpShufflePfS_i)
        /*0074*/ 	.word	0x00000000


	//----- nvinfo : EIATTR_REGCOUNT
	.align		4
.L_19:
        /*0078*/ 	.byte	0x04, 0x2f
        /*007a*/ 	.short	(.L_21 - .L_20)
	.align		4
.L_20:
        /*007c*/ 	.word	index@(_Z20reduceCompleteUnrollILj256EEvPfS0_i)
        /*0080*/ 	.word	0x0000000e


	//----- nvinfo : EIATTR_FRAME_SIZE
	.align		4
.L_21:
        /*0084*/ 	.byte	0x04, 0x11
        /*0086*/ 	.short	(.L_23 - .L_22)
	.align		4
.L_22:
        /*0088*/ 	.word	index@(_Z20reduceCompleteUnrollILj256EEvPfS0_i)
        /*008c*/ 	.word	0x00000000


	//----- nvinfo : EIATTR_MIN_STACK_SIZE
	.align		4
.L_23:
        /*0090*/ 	.byte	0x04, 0x12
        /*0092*/ 	.short	(.L_25 - .L_24)
	.align		4
.L_24:
        /*0094*/ 	.word	index@(_Z20reduceCompleteUnrollILj256EEvPfS0_i)
        /*0098*/ 	.word	0x00000000


	//----- nvinfo : EIATTR_MIN_STACK_SIZE
	.align		4
.L_25:
        /*009c*/ 	.byte	0x04, 0x12
        /*009e*/ 	.short	(.L_27 - .L_26)
	.align		4
.L_26:
        /*00a0*/ 	.word	index@(_Z17reduceWarpShufflePfS_i)
        /*00a4*/ 	.word	0x00000000


	//----- nvinfo : EIATTR_MIN_STACK_SIZE
	.align		4
.L_27:
        /*00a8*/ 	.byte	0x04, 0x12
        /*00aa*/ 	.short	(.L_29 - .L_28)
	.align		4
.L_28:
        /*00ac*/ 	.word	index@(_Z16reduceUnrollWarpPfS_i)
        /*00b0*/ 	.word	0x00000000


	//----- nvinfo : EIATTR_MIN_STACK_SIZE
	.align		4
.L_29:
        /*00b4*/ 	.byte	0x04, 0x12
        /*00b6*/ 	.short	(.L_31 - .L_30)
	.align		4
.L_30:
        /*00b8*/ 	.word	index@(_Z14reduceFirstAddPfS_i)
        /*00bc*/ 	.word	0x00000000


	//----- nvinfo : EIATTR_MIN_STACK_SIZE
	.align		4
.L_31:
        /*00c0*/ 	.byte	0x04, 0x12
        /*00c2*/ 	.short	(.L_33 - .L_32)
	.align		4
.L_32:
        /*00c4*/ 	.word	index@(_Z16reduceSequentialPfS_i)
        /*00c8*/ 	.word	0x00000000


	//----- nvinfo : EIATTR_MIN_STACK_SIZE
	.align		4
.L_33:
        /*00cc*/ 	.byte	0x04, 0x12
        /*00ce*/ 	.short	(.L_35 - .L_34)
	.align		4
.L_34:
        /*00d0*/ 	.word	index@(_Z17reduceInterleavedPfS_i)
        /*00d4*/ 	.word	0x00000000
.L_35:


//--------------------- .nv.compat                --------------------------
	.section	.nv.compat,"",@"SHT_CUDA_COMPAT_INFO"
	.align	4
        /*0000*/ 	.byte	0x02, 0x09, 0x00, 0x00, 0x02, 0x02, 0x01, 0x00, 0x02, 0x05, 0x05, 0x00, 0x03, 0x07, 0x01, 0x01
        /*0010*/ 	.byte	0x02, 0x03, 0x00, 0x00, 0x02, 0x06, 0x01, 0x00, 0x04, 0x0b, 0x08, 0x00, 0x09, 0x00, 0x00, 0x00
        /*0020*/ 	.byte	0x00, 0x00, 0x00, 0x00


//--------------------- .nv.info._Z20reduceCompleteUnrollILj256EEvPfS0_i --------------------------
	.section	.nv.info._Z20reduceCompleteUnrollILj256EEvPfS0_i,"",@"SHT_CUDA_INFO"
	.sectionflags	@""
	.align	4


	//----- nvinfo : EIATTR_CUDA_API_VERSION
	.align		4
        /*0000*/ 	.byte	0x04, 0x37
        /*0002*/ 	.short	(.L_37 - .L_36)
.L_36:
        /*0004*/ 	.word	0x00000082


	//----- nvinfo : EIATTR_KPARAM_INFO
	.align		4
.L_37:
        /*0008*/ 	.byte	0x04, 0x17
        /*000a*/ 	.short	(.L_39 - .L_38)
.L_38:
        /*000c*/ 	.word	0x00000000
        /*0010*/ 	.short	0x0002
        /*0012*/ 	.short	0x0010
        /*0014*/ 	.byte	0x00, 0xf0, 0x11, 0x00


	//----- nvinfo : EIATTR_KPARAM_INFO
	.align		4
.L_39:
        /*0018*/ 	.byte	0x04, 0x17
        /*001a*/ 	.short	(.L_41 - .L_40)
.L_40:
        /*001c*/ 	.word	0x00000000
        /*0020*/ 	.short	0x0001
        /*0022*/ 	.short	0x0008
        /*0024*/ 	.byte	0x00, 0xf5, 0x21, 0x00


	//----- nvinfo : EIATTR_KPARAM_INFO
	.align		4
.L_41:
        /*0028*/ 	.byte	0x04, 0x17
        /*002a*/ 	.short	(.L_43 - .L_42)
.L_42:
        /*002c*/ 	.word	0x00000000
        /*0030*/ 	.short	0x0000
        /*0032*/ 	.short	0x0000
        /*0034*/ 	.byte	0x00, 0xf5, 0x21, 0x00


	//----- nvinfo : EIATTR_SPARSE_MMA_MASK
	.align		4
.L_43:
        /*0038*/ 	.byte	0x03, 0x50
        /*003a*/ 	.short	0x0000


	//----- nvinfo : EIATTR_MAXREG_COUNT
	.align		4
        /*003c*/ 	.byte	0x03, 0x1b
        /*003e*/ 	.short	0x00ff


	//----- nvinfo : EIATTR_NUM_BARRIERS
	.align		4
        /*0040*/ 	.byte	0x02, 0x4c
        /*0042*/ 	.byte	0x01
	.zero		1


	//----- nvinfo : EIATTR_MERCURY_ISA_VERSION
	.align		4
        /*0044*/ 	.byte	0x03, 0x5f
        /*0046*/ 	.short	0x0101


	//----- nvinfo : EIATTR_VRC_CTA_INIT_COUNT
	.align		4
        /*0048*/ 	.byte	0x02, 0x4a
	.zero		1
	.zero		1


	//----- nvinfo : EIATTR_EXIT_INSTR_OFFSETS
	.align		4
        /*004c*/ 	.byte	0x04, 0x1c
        /*004e*/ 	.short	(.L_45 - .L_44)


	//   ....[0]....
.L_44:
        /*0050*/ 	.word	0x00000250


	//   ....[1]....
        /*0054*/ 	.word	0x000003f0


	//   ....[2]....
        /*0058*/ 	.word	0x00000440


	//----- nvinfo : EIATTR_CBANK_PARAM_SIZE
	.align		4
.L_45:
        /*005c*/ 	.byte	0x03, 0x19
        /*005e*/ 	.short	0x0014


	//----- nvinfo : EIATTR_PARAM_CBANK
	.align		4
        /*0060*/ 	.byte	0x04, 0x0a
        /*0062*/ 	.short	(.L_47 - .L_46)
	.align		4
.L_46:
        /*0064*/ 	.word	index@(.nv.constant0._Z20reduceCompleteUnrollILj256EEvPfS0_i)
        /*0068*/ 	.short	0x0380
        /*006a*/ 	.short	0x0014


	//----- nvinfo : EIATTR_SW_WAR
	.align		4
.L_47:
        /*006c*/ 	.byte	0x04, 0x36
        /*006e*/ 	.short	(.L_49 - .L_48)
.L_48:
        /*0070*/ 	.word	0x00000008
.L_49:


//--------------------- .nv.info._Z17reduceWarpShufflePfS_i --------------------------
	.section	.nv.info._Z17reduceWarpShufflePfS_i,"",@"SHT_CUDA_INFO"
	.sectionflags	@""
	.align	4


	//----- nvinfo : EIATTR_CUDA_API_VERSION
	.align		4
        /*0000*/ 	.byte	0x04, 0x37
        /*0002*/ 	.short	(.L_51 - .L_50)
.L_50:
        /*0004*/ 	.word	0x00000082


	//----- nvinfo : EIATTR_KPARAM_INFO
	.align		4
.L_51:
        /*0008*/ 	.byte	0x04, 0x17
        /*000a*/ 	.short	(.L_53 - .L_52)
.L_52:
        /*000c*/ 	.word	0x00000000
        /*0010*/ 	.short	0x0002
        /*0012*/ 	.short	0x0010
        /*0014*/ 	.byte	0x00, 0xf0, 0x11, 0x00


	//----- nvinfo : EIATTR_KPARAM_INFO
	.align		4
.L_53:
        /*0018*/ 	.byte	0x04, 0x17
        /*001a*/ 	.short	(.L_55 - .L_54)
.L_54:
        /*001c*/ 	.word	0x00000000
        /*0020*/ 	.short	0x0001
        /*0022*/ 	.short	0x0008
        /*0024*/ 	.byte	0x00, 0xf5, 0x21, 0x00


	//----- nvinfo : EIATTR_KPARAM_INFO
	.align		4
.L_55:
        /*0028*/ 	.byte	0x04, 0x17
        /*002a*/ 	.short	(.L_57 - .L_56)
.L_56:
        /*002c*/ 	.word	0x00000000
        /*0030*/ 	.short	0x0000
        /*0032*/ 	.short	0x0000
        /*0034*/ 	.byte	0x00, 0xf5, 0x21, 0x00


	//----- nvinfo : EIATTR_SPARSE_MMA_MASK
	.align		4
.L_57:
        /*0038*/ 	.byte	0x03, 0x50
        /*003a*/ 	.short	0x0000


	//----- nvinfo : EIATTR_MAXREG_COUNT
	.align		4
        /*003c*/ 	.byte	0x03, 0x1b
        /*003e*/ 	.short	0x00ff


	//----- nvinfo : EIATTR_NUM_BARRIERS
	.align		4
        /*0040*/ 	.byte	0x02, 0x4c
        /*0042*/ 	.byte	0x01
	.zero		1


	//----- nvinfo : EIATTR_MERCURY_ISA_VERSION
	.align		4
        /*0044*/ 	.byte	0x03, 0x5f
        /*0046*/ 	.short	0x0101


	//----- nvinfo : EIATTR_COOP_GROUP_MASK_REGIDS
	.align		4
        /*0048*/ 	.byte	0x04, 0x29
        /*004a*/ 	.short	(.L_59 - .L_58)


	//   ....[0]....
.L_58:
        /*004c*/ 	.word	0xffffffff


	//   ....[1]....
        /*0050*/ 	.word	0xffffffff


	//   ....[2]....
        /*0054*/ 	.word	0xffffffff


	//   ....[3]....
        /*0058*/ 	.word	0xffffffff


	//   ....[4]....
        /*005c*/ 	.word	0xffffffff


	//   ....[5]....
        /*0060*/ 	.word	0xffffffff


	//   ....[6]....
        /*0064*/ 	.word	0xffffffff


	//   ....[7]....
        /*0068*/ 	.word	0xffffffff


	//   ....[8]....
        /*006c*/ 	.word	0xffffffff


	//   ....[9]....
        /*0070*/ 	.word	0xffffffff


	//----- nvinfo : EIATTR_COOP_GROUP_INSTR_OFFSETS
	.align		4
.L_59:
        /*0074*/ 	.byte	0x04, 0x28
        /*0076*/ 	.short	(.L_61 - .L_60)


	//   ....[0]....
.L_60:
        /*0078*/ 	.word	0x00000140


	//   ....[1]....
        /*007c*/ 	.word	0x00000160


	//   ....[2]....
        /*0080*/ 	.word	0x00000180


	//   ....[3]....
        /*0084*/ 	.word	0x000001b0


	//   ....[4]....
        /*0088*/ 	.word	0x000001e0


	//   ....[5]....
        /*008c*/ 	.word	0x00000300


	//   ....[6]....
        /*0090*/ 	.word	0x00000320


	//   ....[7]....
        /*0094*/ 	.word	0x00000340


	//   ....[8]....
        /*0098*/ 	.word	0x00000360


	//   ....[9]....
        /*009c*/ 	.word	0x00000380


	//----- nvinfo : EIATTR_VRC_CTA_INIT_COUNT
	.align		4
.L_61:
        /*00a0*/ 	.byte	0x02, 0x4a
	.zero		1
	.zero		1


	//----- nvinfo : EIATTR_EXIT_INSTR_OFFSETS
	.align		4
        /*00a4*/ 	.byte	0x04, 0x1c
        /*00a6*/ 	.short	(.L_63 - .L_62)


	//   ....[0]....
.L_62:
        /*00a8*/ 	.word	0x00000260


	//   ....[1]....
        /*00ac*/ 	.word	0x00000390


	//   ....[2]....
        /*00b0*/ 	.word	0x000003e0


	//----- nvinfo : EIATTR_CBANK_PARAM_SIZE
	.align		4
.L_63:
        /*00b4*/ 	.byte	0x03, 0x19
        /*00b6*/ 	.short	0x0014


	//----- nvinfo : EIATTR_PARAM_CBANK
	.align		4
        /*00b8*/ 	.byte	0x04, 0x0a
        /*00ba*/ 	.short	(.L_65 - .L_64)
	.align		4
.L_64:
        /*00bc*/ 	.word	index@(.nv.constant0._Z17reduceWarpShufflePfS_i)
        /*00c0*/ 	.short	0x0380
        /*00c2*/ 	.short	0x0014


	//----- nvinfo : EIATTR_SW_WAR
	.align		4
.L_65:
        /*00c4*/ 	.byte	0x04, 0x36
        /*00c6*/ 	.short	(.L_67 - .L_66)
.L_66:
        /*00c8*/ 	.word	0x00000008
.L_67:


//--------------------- .nv.info._Z16reduceUnrollWarpPfS_i --------------------------
	.section	.nv.info._Z16reduceUnrollWarpPfS_i,"",@"SHT_CUDA_INFO"
	.sectionflags	@""
	.align	4


	//----- nvinfo : EIATTR_CUDA_API_VERSION
	.align		4
        /*0000*/ 	.byte	0x04, 0x37
        /*0002*/ 	.short	(.L_69 - .L_68)
.L_68:
        /*0004*/ 	.word	0x00000082


	//----- nvinfo : EIATTR_KPARAM_INFO
	.align		4
.L_69:
        /*0008*/ 	.byte	0x04, 0x17
        /*000a*/ 	.short	(.L_71 - .L_70)
.L_70:
        /*000c*/ 	.word	0x00000000
        /*0010*/ 	.short	0x0002
        /*0012*/ 	.short	0x0010
        /*0014*/ 	.byte	0x00, 0xf0, 0x11, 0x00


	//----- nvinfo : EIATTR_KPARAM_INFO
	.align		4
.L_71:
        /*0018*/ 	.byte	0x04, 0x17
        /*001a*/ 	.short	(.L_73 - .L_72)
.L_72:
        /*001c*/ 	.word	0x00000000
        /*0020*/ 	.short	0x0001
        /*0022*/ 	.short	0x0008
        /*0024*/ 	.byte	0x00, 0xf5, 0x21, 0x00


	//----- nvinfo : EIATTR_KPARAM_INFO
	.align		4
.L_73:
        /*0028*/ 	.byte	0x04, 0x17
        /*002a*/ 	.short	(.L_75 - .L_74)
.L_74:
        /*002c*/ 	.word	0x00000000
        /*0030*/ 	.short	0x0000
        /*0032*/ 	.short	0x0000
        /*0034*/ 	.byte	0x00, 0xf5, 0x21, 0x00


	//----- nvinfo : EIATTR_SPARSE_MMA_MASK
	.align		4
.L_75:
        /*0038*/ 	.byte	0x03, 0x50
        /*003a*/ 	.short	0x0000


	//----- nvinfo : EIATTR_MAXREG_COUNT
	.align		4
        /*003c*/ 	.byte	0x03, 0x1b
        /*003e*/ 	.short	0x00ff


	//----- nvinfo : EIATTR_NUM_BARRIERS
	.align		4
        /*0040*/ 	.byte	0x02, 0x4c
        /*0042*/ 	.byte	0x01
	.zero		1


	//----- nvinfo : EIATTR_MERCURY_ISA_VERSION
	.align		4
        /*0044*/ 	.byte	0x03, 0x5f
        /*0046*/ 	.short	0x0101


	//----- nvinfo : EIATTR_VRC_CTA_INIT_COUNT
	.align		4
        /*0048*/ 	.byte	0x02, 0x4a
	.zero		1
	.zero		1


	//----- nvinfo : EIATTR_EXIT_INSTR_OFFSETS
	.align		4
        /*004c*/ 	.byte	0x04, 0x1c
        /*004e*/ 	.short	(.L_77 - .L_76)


	//   ....[0]....
.L_76:
        /*0050*/ 	.word	0x00000290


	//   ....[1]....
        /*0054*/ 	.word	0x00000430


	//   ....[2]....
        /*0058*/ 	.word	0x000004b0


	//----- nvinfo : EIATTR_CBANK_PARAM_SIZE
	.align		4
.L_77:
        /*005c*/ 	.byte	0x03, 0x19
        /*005e*/ 	.short	0x0014


	//----- nvinfo : EIATTR_PARAM_CBANK
	.align		4
        /*0060*/ 	.byte	0x04, 0x0a
        /*0062*/ 	.short	(.L_79 - .L_78)
	.align		4
.L_78:
        /*0064*/ 	.word	index@(.nv.constant0._Z16reduceUnrollWarpPfS_i)
        /*0068*/ 	.short	0x0380
        /*006a*/ 	.short	0x0014


	//----- nvinfo : EIATTR_SW_WAR
	.align		4
.L_79:
        /*006c*/ 	.byte	0x04, 0x36
        /*006e*/ 	.short	(.L_81 - .L_80)
.L_80:
        /*0070*/ 	.word	0x00000008
.L_81:


//--------------------- .nv.info._Z14reduceFirstAddPfS_i --------------------------
	.section	.nv.info._Z14reduceFirstAddPfS_i,"",@"SHT_CUDA_INFO"
	.sectionflags	@""
	.align	4


	//----- nvinfo : EIATTR_CUDA_API_VERSION
	.align		4
        /*0000*/ 	.byte	0x04, 0x37
        /*0002*/ 	.short	(.L_83 - .L_82)
.L_82:
        /*0004*/ 	.word	0x00000082


	//----- nvinfo : EIATTR_KPARAM_INFO
	.align		4
.L_83:
        /*0008*/ 	.byte	0x04, 0x17
        /*000a*/ 	.short	(.L_85 - .L_84)
.L_84:
        /*000c*/ 	.word	0x00000000
        /*0010*/ 	.short	0x0002
        /*0012*/ 	.short	0x0010
        /*0014*/ 	.byte	0x00, 0xf0, 0x11, 0x00


	//----- nvinfo : EIATTR_KPARAM_INFO
	.align		4
.L_85:
        /*0018*/ 	.byte	0x04, 0x17
        /*001a*/ 	.short	(.L_87 - .L_86)
.L_86:
        /*001c*/ 	.word	0x00000000
        /*0020*/ 	.short	0x0001
        /*0022*/ 	.short	0x0008
        /*0024*/ 	.byte	0x00, 0xf5, 0x21, 0x00


	//----- nvinfo : EIATTR_KPARAM_INFO
	.align		4
.L_87:
        /*0028*/ 	.byte	0x04, 0x17
        /*002a*/ 	.short	(.L_89 - .L_88)
.L_88:
        /*002c*/ 	.word	0x00000000
        /*0030*/ 	.short	0x0000
        /*0032*/ 	.short	0x0000
        /*0034*/ 	.byte	0x00, 0xf5, 0x21, 0x00


	//----- nvinfo : EIATTR_SPARSE_MMA_MASK
	.align		4
.L_89:
        /*0038*/ 	.byte	0x03, 0x50
        /*003a*/ 	.short	0x0000


	//----- nvinfo : EIATTR_MAXREG_COUNT
	.align		4
        /*003c*/ 	.byte	0x03, 0x1b
        /*003e*/ 	.short	0x00ff


	//----- nvinfo : EIATTR_NUM_BARRIERS
	.align		4
        /*0040*/ 	.byte	0x02, 0x4c
        /*0042*/ 	.byte	0x01
	.zero		1


	//----- nvinfo : EIATTR_MERCURY_ISA_VERSION
	.align		4
        /*0044*/ 	.byte	0x03, 0x5f
        /*0046*/ 	.short	0x0101


	//----- nvinfo : EIATTR_VRC_CTA_INIT_COUNT
	.align		4
        /*0048*/ 	.byte	0x02, 0x4a
	.zero		1
	.zero		1


	//----- nvinfo : EIATTR_EXIT_INSTR_OFFSETS
	.align		4
        /*004c*/ 	.byte	0x04, 0x1c
        /*004e*/ 	.short	(.L_91 - .L_90)


	//   ....[0]....
.L_90:
        /*0050*/ 	.word	0x00000290


	//   ....[1]....
        /*0054*/ 	.word	0x00000310


	//----- nvinfo : EIATTR_CBANK_PARAM_SIZE
	.align		4
.L_91:
        /*0058*/ 	.byte	0x03, 0x19
        /*005a*/ 	.short	0x0014


	//----- nvinfo : EIATTR_PARAM_CBANK
	.align		4
        /*005c*/ 	.byte	0x04, 0x0a
        /*005e*/ 	.short	(.L_93 - .L_92)
	.align		4
.L_92:
        /*0060*/ 	.word	index@(.nv.constant0._Z14reduceFirstAddPfS_i)
        /*0064*/ 	.short	0x0380
        /*0066*/ 	.short	0x0014


	//----- nvinfo : EIATTR_SW_WAR
	.align		4
.L_93:
        /*0068*/ 	.byte	0x04, 0x36
        /*006a*/ 	.short	(.L_95 - .L_94)
.L_94:
        /*006c*/ 	.word	0x00000008
.L_95:


//--------------------- .nv.info._Z16reduceSequentialPfS_i --------------------------
	.section	.nv.info._Z16reduceSequentialPfS_i,"",@"SHT_CUDA_INFO"
	.sectionflags	@""
	.align	4


	//----- nvinfo : EIATTR_CUDA_API_VERSION
	.align		4
        /*0000*/ 	.byte	0x04, 0x37
        /*0002*/ 	.short	(.L_97 - .L_96)
.L_96:
        /*0004*/ 	.word	0x00000082


	//----- nvinfo : EIATTR_KPARAM_INFO
	.align		4
.L_97:
        /*0008*/ 	.byte	0x04, 0x17
        /*000a*/ 	.short	(.L_99 - .L_98)
.L_98:
        /*000c*/ 	.word	0x00000000
        /*0010*/ 	.short	0x0002
        /*0012*/ 	.short	0x0010
        /*0014*/ 	.byte	0x00, 0xf0, 0x11, 0x00


	//----- nvinfo : EIATTR_KPARAM_INFO
	.align		4
.L_99:
        /*0018*/ 	.byte	0x04, 0x17
        /*001a*/ 	.short	(.L_101 - .L_100)
.L_100:
        /*001c*/ 	.word	0x00000000
        /*0020*/ 	.short	0x0001
        /*0022*/ 	.short	0x0008
        /*0024*/ 	.byte	0x00, 0xf5, 0x21, 0x00


	//----- nvinfo : EIATTR_KPARAM_INFO
	.align		4
.L_101:
        /*0028*/ 	.byte	0x04, 0x17
        /*002a*/ 	.short	(.L_103 - .L_102)
.L_102:
        /*002c*/ 	.word	0x00000000
        /*0030*/ 	.short	0x0000
        /*0032*/ 	.short	0x0000
        /*0034*/ 	.byte	0x00, 0xf5, 0x21, 0x00


	//----- nvinfo : EIATTR_SPARSE_MMA_MASK
	.align		4
.L_103:
        /*0038*/ 	.byte	0x03, 0x50
        /*003a*/ 	.short	0x0000


	//----- nvinfo : EIATTR_MAXREG_COUNT
	.align		4
        /*003c*/ 	.byte	0x03, 0x1b
        /*003e*/ 	.short	0x00ff


	//----- nvinfo : EIATTR_NUM_BARRIERS
	.align		4
        /*0040*/ 	.byte	0x02, 0x4c
        /*0042*/ 	.byte	0x01
	.zero		1


	//----- nvinfo : EIATTR_MERCURY_ISA_VERSION
	.align		4
        /*0044*/ 	.byte	0x03, 0x5f
        /*0046*/ 	.short	0x0101


	//----- nvinfo : EIATTR_VRC_CTA_INIT_COUNT
	.align		4
        /*0048*/ 	.byte	0x02, 0x4a
	.zero		1
	.zero		1


	//----- nvinfo : EIATTR_EXIT_INSTR_OFFSETS
	.align		4
        /*004c*/ 	.byte	0x04, 0x1c
        /*004e*/ 	.short	(.L_105 - .L_104)


	//   ....[0]....
.L_104:
        /*0050*/ 	.word	0x00000210


	//   ....[1]....
        /*0054*/ 	.word	0x00000290


	//----- nvinfo : EIATTR_CBANK_PARAM_SIZE
	.align		4
.L_105:
        /*0058*/ 	.byte	0x03, 0x19
        /*005a*/ 	.short	0x0014


	//----- nvinfo : EIATTR_PARAM_CBANK
	.align		4
        /*005c*/ 	.byte	0x04, 0x0a
        /*005e*/ 	.short	(.L_107 - .L_106)
	.align		4
.L_106:
        /*0060*/ 	.word	index@(.nv.constant0._Z16reduceSequentialPfS_i)
        /*0064*/ 	.short	0x0380
        /*0066*/ 	.short	0x0014


	//----- nvinfo : EIATTR_SW_WAR
	.align		4
.L_107:
        /*0068*/ 	.byte	0x04, 0x36
        /*006a*/ 	.short	(.L_109 - .L_108)
.L_108:
        /*006c*/ 	.word	0x00000008
.L_109:


//--------------------- .nv.info._Z17reduceInterleavedPfS_i --------------------------
	.section	.nv.info._Z17reduceInterleavedPfS_i,"",@"SHT_CUDA_INFO"
	.sectionflags	@""
	.align	4


	//----- nvinfo : EIATTR_CUDA_API_VERSION
	.align		4
        /*0000*/ 	.byte	0x04, 0x37
        /*0002*/ 	.short	(.L_111 - .L_110)
.L_110:
        /*0004*/ 	.word	0x00000082


	//----- nvinfo : EIATTR_KPARAM_INFO
	.align		4
.L_111:
        /*0008*/ 	.byte	0x04, 0x17
        /*000a*/ 	.short	(.L_113 - .L_112)
.L_112:
        /*000c*/ 	.word	0x00000000
        /*0010*/ 	.short	0x0002
        /*0012*/ 	.short	0x0010
        /*0014*/ 	.byte	0x00, 0xf0, 0x11, 0x00


	//----- nvinfo : EIATTR_KPARAM_INFO
	.align		4
.L_113:
        /*0018*/ 	.byte	0x04, 0x17
        /*001a*/ 	.short	(.L_115 - .L_114)
.L_114:
        /*001c*/ 	.word	0x00000000
        /*0020*/ 	.short	0x0001
        /*0022*/ 	.short	0x0008
        /*0024*/ 	.byte	0x00, 0xf5, 0x21, 0x00


	//----- nvinfo : EIATTR_KPARAM_INFO
	.align		4
.L_115:
        /*0028*/ 	.byte	0x04, 0x17
        /*002a*/ 	.short	(.L_117 - .L_116)
.L_116:
        /*002c*/ 	.word	0x00000000
        /*0030*/ 	.short	0x0000
        /*0032*/ 	.short	0x0000
        /*0034*/ 	.byte	0x00, 0xf5, 0x21, 0x00


	//----- nvinfo : EIATTR_SPARSE_MMA_MASK
	.align		4
.L_117:
        /*0038*/ 	.byte	0x03, 0x50
        /*003a*/ 	.short	0x0000


	//----- nvinfo : EIATTR_MAXREG_COUNT
	.align		4
        /*003c*/ 	.byte	0x03, 0x1b
        /*003e*/ 	.short	0x00ff


	//----- nvinfo : EIATTR_NUM_BARRIERS
	.align		4
        /*0040*/ 	.byte	0x02, 0x4c
        /*0042*/ 	.byte	0x01
	.zero		1


	//----- nvinfo : EIATTR_MERCURY_ISA_VERSION
	.align		4
        /*0044*/ 	.byte	0x03, 0x5f
        /*0046*/ 	.short	0x0101


	//----- nvinfo : EIATTR_VRC_CTA_INIT_COUNT
	.align		4
        /*0048*/ 	.byte	0x02, 0x4a
	.zero		1
	.zero		1


	//----- nvinfo : EIATTR_EXIT_INSTR_OFFSETS
	.align		4
        /*004c*/ 	.byte	0x04, 0x1c
        /*004e*/ 	.short	(.L_119 - .L_118)


	//   ....[0]....
.L_118:
        /*0050*/ 	.word	0x00000220


	//   ....[1]....
        /*0054*/ 	.word	0x000002a0


	//----- nvinfo : EIATTR_CBANK_PARAM_SIZE
	.align		4
.L_119:
        /*0058*/ 	.byte	0x03, 0x19
        /*005a*/ 	.short	0x0014


	//----- nvinfo : EIATTR_PARAM_CBANK
	.align		4
        /*005c*/ 	.byte	0x04, 0x0a
        /*005e*/ 	.short	(.L_121 - .L_120)
	.align		4
.L_120:
        /*0060*/ 	.word	index@(.nv.constant0._Z17reduceInterleavedPfS_i)
        /*0064*/ 	.short	0x0380
        /*0066*/ 	.short	0x0014


	//----- nvinfo : EIATTR_SW_WAR
	.align		4
.L_121:
        /*0068*/ 	.byte	0x04, 0x36
        /*006a*/ 	.short	(.L_123 - .L_122)
.L_122:
        /*006c*/ 	.word	0x00000008
.L_123:


//--------------------- .nv.callgraph             --------------------------
	.section	.nv.callgraph,"",@"SHT_CUDA_CALLGRAPH"
	.align	4
	.sectionentsize	8
	.align		4
        /*0000*/ 	.word	0x00000000
	.align		4
        /*0004*/ 	.word	0xffffffff
	.align		4
        /*0008*/ 	.word	0x00000000
	.align		4
        /*000c*/ 	.word	0xfffffffe
	.align		4
        /*0010*/ 	.word	0x00000000
	.align		4
        /*0014*/ 	.word	0xfffffffd
	.align		4
        /*0018*/ 	.word	0x00000000
	.align		4
        /*001c*/ 	.word	0xfffffffc


//--------------------- .text._Z20reduceCompleteUnrollILj256EEvPfS0_i --------------------------
	.section	.text._Z20reduceCompleteUnrollILj256EEvPfS0_i,"ax",@progbits
	.align	128
        .global         _Z20reduceCompleteUnrollILj256EEvPfS0_i
        .type           _Z20reduceCompleteUnrollILj256EEvPfS0_i,@function
        .size           _Z20reduceCompleteUnrollILj256EEvPfS0_i,(.L_x_14 - _Z20reduceCompleteUnrollILj256EEvPfS0_i)
        .other          _Z20reduceCompleteUnrollILj256EEvPfS0_i,@"STO_CUDA_ENTRY STV_DEFAULT"
_Z20reduceCompleteUnrollILj256EEvPfS0_i:
.text._Z20reduceCompleteUnrollILj256EEvPfS0_i:
[----:B------:R-:W-:Y:S01]  /*0000*/  LDC R1, c[0x0][0x37c] ;  /* 0x0000df00ff017b82 */ /* 0x000fe20000000800 */
[----:B------:R-:W0:Y:S01]  /*0010*/  S2R R3, SR_TID.X ;  /* 0x0000000000037919 */ /* 0x000e220000002100 */
[----:B------:R-:W1:Y:S01]  /*0020*/  LDCU UR4, c[0x0][0x390] ;  /* 0x00007200ff0477ac */ /* 0x000e620008000800 */
[----:B------:R-:W0:Y:S01]  /*0030*/  S2R R0, SR_CTAID.X ;  /* 0x0000000000007919 */ /* 0x000e220000002500 */
[----:B------:R-:W2:Y:S01]  /*0040*/  LDCU.64 UR6, c[0x0][0x358] ;  /* 0x00006b00ff0677ac */ /* 0x000ea20008000a00 */
[----:B0-----:R-:W-:-:S04]  /*0050*/  LEA R9, R0, R3, 0x9 ;  /* 0x0000000300097211 */ /* 0x001fc800078e48ff */
[C---:B-1----:R-:W-:Y:S02]  /*0060*/  ISETP.GE.U32.AND P1, PT, R9.reuse, UR4, PT ;  /* 0x0000000409007c0c */ /* 0x042fe4000bf26070 */
[----:B------:R-:W-:-:S04]  /*0070*/  IADD3 R11, PT, PT, R9, 0x100, RZ ;  /* 0x00000100090b7810 */ /* 0x000fc80007ffe0ff */
[----:B------:R-:W-:-:S07]  /*0080*/  ISETP.GE.U32.AND P2, PT, R11, UR4, PT ;  /* 0x000000040b007c0c */ /* 0x000fce000bf46070 */
[----:B------:R-:W0:Y:S08]  /*0090*/  @!P1 LDC.64 R4, c[0x0][0x380] ;  /* 0x0000e000ff049b82 */ /* 0x000e300000000a00 */
[----:B------:R-:W1:Y:S01]  /*00a0*/  @!P2 LDC.64 R6, c[0x0][0x380] ;  /* 0x0000e000ff06ab82 */ /* 0x000e620000000a00 */
[----:B0-----:R-:W-:-:S06]  /*00b0*/  @!P1 IMAD.WIDE.U32 R4, R9, 0x4, R4 ;  /* 0x0000000409049825 */ /* 0x001fcc00078e0004 */
[----:B--2---:R-:W2:Y:S01]  /*00c0*/  @!P1 LDG.E R4, desc[UR6][R4.64] ;  /* 0x0000000604049981 */ /* 0x004ea2000c1e1900 */
[----:B-1----:R-:W-:-:S06]  /*00d0*/  @!P2 IMAD.WIDE.U32 R6, R11, 0x4, R6 ;  /* 0x000000040b06a825 */ /* 0x002fcc00078e0006 */
[----:B------:R-:W3:Y:S01]  /*00e0*/  @!P2 LDG.E R7, desc[UR6][R6.64] ;  /* 0x000000060607a981 */ /* 0x000ee2000c1e1900 */
[----:B------:R-:W0:Y:S01]  /*00f0*/  S2UR UR5, SR_CgaCtaId ;  /* 0x00000000000579c3 */ /* 0x000e220000008800 */
[----:B------:R-:W-:Y:S01]  /*0100*/  HFMA2 R2, -RZ, RZ, 0, 0 ;  /* 0x00000000ff027431 */ /* 0x000fe200000001ff */
[----:B------:R-:W-:Y:S02]  /*0110*/  UMOV UR4, 0x400 ;  /* 0x0000040000047882 */ /* 0x000fe40000000000 */
[----:B0-----:R-:W-:-:S06]  /*0120*/  ULEA UR4, UR5, UR4, 0x18 ;  /* 0x0000000405047291 */ /* 0x001fcc000f8ec0ff */
[C---:B------:R-:W-:Y:S02]  /*0130*/  LEA R9, R3.reuse, UR4, 0x2 ;  /* 0x0000000403097c11 */ /* 0x040fe4000f8e10ff */
[----:B------:R-:W-:Y:S01]  /*0140*/  ISETP.GT.U32.AND P0, PT, R3, 0x7f, PT ;  /* 0x0000007f0300780c */ /* 0x000fe20003f04070 */
[----:B--2---:R-:W-:-:S04]  /*0150*/  @!P1 FADD R2, RZ, R4 ;  /* 0x00000004ff029221 */ /* 0x004fc80000000000 */
[----:B---3--:R-:W-:-:S05]  /*0160*/  @!P2 FADD R2, R2, R7 ;  /* 0x000000070202a221 */ /* 0x008fca0000000000 */
[----:B------:R-:W-:Y:S01]  /*0170*/  STS [R9], R2 ;  /* 0x0000000209007388 */ /* 0x000fe20000000800 */
[----:B------:R-:W-:Y:S06]  /*0180*/  BAR.SYNC.DEFER_BLOCKING 0x0 ;  /* 0x0000000000007b1d */ /* 0x000fec0000010000 */
[----:B------:R-:W-:Y:S04]  /*0190*/  @!P0 LDS R4, [R9+0x200] ;  /* 0x0002000009048984 */ /* 0x000fe80000000800 */
[----:B------:R-:W0:Y:S01]  /*01a0*/  @!P0 LDS R5, [R9] ;  /* 0x0000000009058984 */ /* 0x000e220000000800 */
[----:B------:R-:W-:Y:S01]  /*01b0*/  ISETP.GT.U32.AND P1, PT, R3, 0x3f, PT ;  /* 0x0000003f0300780c */ /* 0x000fe20003f24070 */
[----:B0-----:R-:W-:-:S05]  /*01c0*/  @!P0 FADD R4, R4, R5 ;  /* 0x0000000504048221 */ /* 0x001fca0000000000 */
[----:B------:R-:W-:Y:S01]  /*01d0*/  @!P0 STS [R9], R4 ;  /* 0x0000000409008388 */ /* 0x000fe20000000800 */
[----:B------:R-:W-:Y:S06]  /*01e0*/  BAR.SYNC.DEFER_BLOCKING 0x0 ;  /* 0x0000000000007b1d */ /* 0x000fec0000010000 */
[----:B------:R-:W-:Y:S04]  /*01f0*/  @!P1 LDS R5, [R9+0x100] ;  /* 0x0001000009059984 */ /* 0x000fe80000000800 */
[----:B------:R-:W0:Y:S01]  /*0200*/  @!P1 LDS R6, [R9] ;  /* 0x0000000009069984 */ /* 0x000e220000000800 */
[----:B------:R-:W-:Y:S01]  /*0210*/  ISETP.GT.U32.AND P0, PT, R3, 0x1f, PT ;  /* 0x0000001f0300780c */ /* 0x000fe20003f04070 */
[----:B0-----:R-:W-:-:S05]  /*0220*/  @!P1 FADD R6, R5, R6 ;  /* 0x0000000605069221 */ /* 0x001fca0000000000 */
[----:B------:R0:W-:Y:S01]  /*0230*/  @!P1 STS [R9], R6 ;  /* 0x0000000609009388 */ /* 0x0001e20000000800 */
[----:B------:R-:W-:Y:S06]  /*0240*/  BAR.SYNC.DEFER_BLOCKING 0x0 ;  /* 0x0000000000007b1d */ /* 0x000fec0000010000 */
[----:B------:R-:W-:Y:S05]  /*0250*/  @P0 EXIT ;  /* 0x000000000000094d */ /* 0x000fea0003800000 */
[----:B------:R-:W-:Y:S01]  /*0260*/  LDS R2, [R9+0x80] ;  /* 0x0000800009027984 */ /* 0x000fe20000000800 */
[----:B------:R-:W-:-:S03]  /*0270*/  ISETP.NE.AND P0, PT, R3, RZ, PT ;  /* 0x000000ff0300720c */ /* 0x000fc60003f05270 */
[----:B------:R-:W1:Y:S02]  /*0280*/  LDS R5, [R9] ;  /* 0x0000000009057984 */ /* 0x000e640000000800 */
[----:B-1----:R-:W-:-:S05]  /*0290*/  FADD R2, R2, R5 ;  /* 0x0000000502027221 */ /* 0x002fca0000000000 */
[----:B------:R-:W-:Y:S04]  /*02a0*/  STS [R9], R2 ;  /* 0x0000000209007388 */ /* 0x000fe80000000800 */
[----:B------:R-:W-:Y:S04]  /*02b0*/  LDS R4, [R9+0x40] ;  /* 0x0000400009047984 */ /* 0x000fe80000000800 */
[----:B------:R-:W1:Y:S02]  /*02c0*/  LDS R5, [R9] ;  /* 0x0000000009057984 */ /* 0x000e640000000800 */
[----:B-1----:R-:W-:-:S05]  /*02d0*/  FADD R4, R4, R5 ;  /* 0x0000000504047221 */ /* 0x002fca0000000000 */
[----:B------:R-:W-:Y:S04]  /*02e0*/  STS [R9], R4 ;  /* 0x0000000409007388 */ /* 0x000fe80000000800 */
[----:B------:R-:W-:Y:S04]  /*02f0*/  LDS R5, [R9+0x20] ;  /* 0x0000200009057984 */ /* 0x000fe80000000800 */
[----:B0-----:R-:W0:Y:S02]  /*0300*/  LDS R6, [R9] ;  /* 0x0000000009067984 */ /* 0x001e240000000800 */
[----:B0-----:R-:W-:-:S05]  /*0310*/  FADD R6, R5, R6 ;  /* 0x0000000605067221 */ /* 0x001fca0000000000 */
[----:B------:R-:W-:Y:S04]  /*0320*/  STS [R9], R6 ;  /* 0x0000000609007388 */ /* 0x000fe80000000800 */
[----:B------:R-:W-:Y:S04]  /*0330*/  LDS R5, [R9+0x10] ;  /* 0x0000100009057984 */ /* 0x000fe80000000800 */
[----:B------:R-:W0:Y:S02]  /*0340*/  LDS R8, [R9] ;  /* 0x0000000009087984 */ /* 0x000e240000000800 */
        /* <DEDUP_REMOVED lines=9> */
[----:B------:R0:W-:Y:S01]  /*03e0*/  STS [R9], R4 ;  /* 0x0000000409007388 */ /* 0x0001e20000000800 */
[----:B------:R-:W-:Y:S05]  /*03f0*/  @P0 EXIT ;  /* 0x000000000000094d */ /* 0x000fea0003800000 */
[----:B------:R-:W1:Y:S01]  /*0400*/  LDS R5, [UR4] ;  /* 0x00000004ff057984 */ /* 0x000e620008000800 */
[----:B------:R-:W2:Y:S02]  /*0410*/  LDC.64 R2, c[0x0][0x388] ;  /* 0x0000e200ff027b82 */ /* 0x000ea40000000a00 */
[----:B--2---:R-:W-:-:S05]  /*0420*/  IMAD.WIDE.U32 R2, R0, 0x4, R2 ;  /* 0x0000000400027825 */ /* 0x004fca00078e0002 */
[----:B-1----:R-:W-:Y:S01]  /*0430*/  STG.E desc[UR6][R2.64], R5 ;  /* 0x0000000502007986 */ /* 0x002fe2000c101906 */
[----:B------:R-:W-:Y:S05]  /*0440*/  EXIT ;  /* 0x000000000000794d */ /* 0x000fea0003800000 */
.L_x_0:
[----:B------:R-:W-:-:S00]  /*0450*/  BRA `(.L_x_0) ;  /* 0xfffffffc00fc7947 */ /* 0x000fc0000383ffff */
[----:B------:R-:W-:-:S00]  /*0460*/  NOP ;  /* 0x0000000000007918 */ /* 0x000fc00000000000 */
        /* <DEDUP_REMOVED lines=9> */
.L_x_14:


//--------------------- .text._Z17reduceWarpShufflePfS_i --------------------------
	.section	.text._Z17reduceWarpShufflePfS_i,"ax",@progbits
	.align	128
        .global         _Z17reduceWarpShufflePfS_i
        .type           _Z17reduceWarpShufflePfS_i,@function
        .size           _Z17reduceWarpShufflePfS_i,(.L_x_15 - _Z17reduceWarpShufflePfS_i)
        .other          _Z17reduceWarpShufflePfS_i,@"STO_CUDA_ENTRY STV_DEFAULT"
_Z17reduceWarpShufflePfS_i:
.text._Z17reduceWarpShufflePfS_i:
[----:B------:R-:W-:Y:S01]  /*0000*/  LDC R1, c[0x0][0x37c] ;  /* 0x0000df00ff017b82 */ /* 0x000fe20000000800 */
[----:B------:R-:W0:Y:S01]  /*0010*/  S2R R0, SR_CTAID.X ;  /* 0x0000000000007919 */ /* 0x000e220000002500 */
[----:B------:R-:W0:Y:S01]  /*0020*/  LDCU UR5, c[0x0][0x360] ;  /* 0x00006c00ff0577ac */ /* 0x000e220008000800 */
[----:B------:R-:W1:Y:S01]  /*0030*/  S2R R2, SR_TID.X ;  /* 0x0000000000027919 */ /* 0x000e620000002100 */
[----:B------:R-:W2:Y:S01]  /*0040*/  LDCU UR4, c[0x0][0x390] ;  /* 0x00007200ff0477ac */ /* 0x000ea20008000800 */
[----:B------:R-:W3:Y:S01]  /*0050*/  LDCU.64 UR6, c[0x0][0x358] ;  /* 0x00006b00ff0677ac */ /* 0x000ee20008000a00 */
[----:B0-----:R-:W-:-:S05]  /*0060*/  IMAD R3, R0, UR5, RZ ;  /* 0x0000000500037c24 */ /* 0x001fca000f8e02ff */
[----:B-1----:R-:W-:-:S04]  /*0070*/  LEA R3, R3, R2, 0x1 ;  /* 0x0000000203037211 */ /* 0x002fc800078e08ff */
[C---:B--2---:R-:W-:Y:S02]  /*0080*/  ISETP.GE.U32.AND P0, PT, R3.reuse, UR4, PT ;  /* 0x0000000403007c0c */ /* 0x044fe4000bf06070 */
[----:B------:R-:W-:-:S04]  /*0090*/  IADD3 R9, PT, PT, R3, UR5, RZ ;  /* 0x0000000503097c10 */ /* 0x000fc8000fffe0ff */
[----:B------:R-:W-:-:S07]  /*00a0*/  ISETP.GE.U32.AND P1, PT, R9, UR4, PT ;  /* 0x0000000409007c0c */ /* 0x000fce000bf26070 */
[----:B------:R-:W0:Y:S08]  /*00b0*/  @!P0 LDC.64 R4, c[0x0][0x380] ;  /* 0x0000e000ff048b82 */ /* 0x000e300000000a00 */
[----:B------:R-:W1:Y:S01]  /*00c0*/  @!P1 LDC.64 R6, c[0x0][0x380] ;  /* 0x0000e000ff069b82 */ /* 0x000e620000000a00 */
[----:B0-----:R-:W-:-:S06]  /*00d0*/  @!P0 IMAD.WIDE.U32 R4, R3, 0x4, R4 ;  /* 0x0000000403048825 */ /* 0x001fcc00078e0004 */
[----:B---3--:R-:W2:Y:S01]  /*00e0*/  @!P0 LDG.E R4, desc[UR6][R4.64] ;  /* 0x0000000604048981 */ /* 0x008ea2000c1e1900 */
[----:B-1----:R-:W-:-:S06]  /*00f0*/  @!P1 IMAD.WIDE.U32 R6, R9, 0x4, R6 ;  /* 0x0000000409069825 */ /* 0x002fcc00078e0006 */
[----:B------:R-:W3:Y:S01]  /*0100*/  @!P1 LDG.E R6, desc[UR6][R6.64] ;  /* 0x0000000606069981 */ /* 0x000ee2000c1e1900 */
[----:B------:R-:W-:Y:S02]  /*0110*/  HFMA2 R3, -RZ, RZ, 0, 0 ;  /* 0x00000000ff037431 */ /* 0x000fe400000001ff */
[----:B--2---:R-:W-:-:S04]  /*0120*/  @!P0 FADD R3, RZ, R4 ;  /* 0x00000004ff038221 */ /* 0x004fc80000000000 */
[----:B---3--:R-:W-:-:S05]  /*0130*/  @!P1 FADD R3, R3, R6 ;  /* 0x0000000603039221 */ /* 0x008fca0000000000 */
[----:B------:R-:W0:Y:S02]  /*0140*/  SHFL.DOWN PT, R8, R3, 0x10, 0x1f ;  /* 0x0a001f0003087f89 */ /* 0x000e2400000e0000 */
[----:B0-----:R-:W-:-:S05]  /*0150*/  FADD R8, R8, R3 ;  /* 0x0000000308087221 */ /* 0x001fca0000000000 */
[----:B------:R-:W0:Y:S02]  /*0160*/  SHFL.DOWN PT, R9, R8, 0x8, 0x1f ;  /* 0x09001f0008097f89 */ /* 0x000e2400000e0000 */
[----:B0-----:R-:W-:-:S05]  /*0170*/  FADD R9, R8, R9 ;  /* 0x0000000908097221 */ /* 0x001fca0000000000 */
[----:B------:R-:W0:Y:S01]  /*0180*/  SHFL.DOWN PT, R10, R9, 0x4, 0x1f ;  /* 0x08801f00090a7f89 */ /* 0x000e2200000e0000 */
[----:B------:R-:W-:Y:S01]  /*0190*/  LOP3.LUT P0, RZ, R2, 0x1f, RZ, 0xc0, !PT ;  /* 0x0000001f02ff7812 */ /* 0x000fe2000780c0ff */
[----:B0-----:R-:W-:-:S05]  /*01a0*/  FADD R10, R9, R10 ;  /* 0x0000000a090a7221 */ /* 0x001fca0000000000 */
[----:B------:R-:W0:Y:S07]  /*01b0*/  SHFL.DOWN PT, R5, R10, 0x2, 0x1f ;  /* 0x08401f000a057f89 */ /* 0x000e2e00000e0000 */
[----:B------:R-:W1:Y:S01]  /*01c0*/  @!P0 S2R R6, SR_CgaCtaId ;  /* 0x0000000000068919 */ /* 0x000e620000008800 */
[----:B0-----:R-:W-:-:S05]  /*01d0*/  FADD R5, R10, R5 ;  /* 0x000000050a057221 */ /* 0x001fca0000000000 */
[----:B------:R-:W0:Y:S01]  /*01e0*/  SHFL.DOWN PT, R4, R5, 0x1, 0x1f ;  /* 0x08201f0005047f89 */ /* 0x000e2200000e0000 */
[----:B------:R-:W-:-:S04]  /*01f0*/  @!P0 MOV R3, 0x400 ;  /* 0x0000040000038802 */ /* 0x000fc80000000f00 */
[----:B-1----:R-:W-:-:S04]  /*0200*/  @!P0 LEA R3, R6, R3, 0x18 ;  /* 0x0000000306038211 */ /* 0x002fc800078ec0ff */
[----:B------:R-:W-:Y:S01]  /*0210*/  @!P0 LEA.HI R3, R2, R3, RZ, 0x1d ;  /* 0x0000000302038211 */ /* 0x000fe200078fe8ff */
[----:B0-----:R-:W-:-:S05]  /*0220*/  FADD R4, R5, R4 ;  /* 0x0000000405047221 */ /* 0x001fca0000000000 */
[----:B------:R0:W-:Y:S01]  /*0230*/  @!P0 STS [R3], R4 ;  /* 0x0000000403008388 */ /* 0x0001e20000000800 */
[----:B------:R-:W-:Y:S01]  /*0240*/  BAR.SYNC.DEFER_BLOCKING 0x0 ;  /* 0x0000000000007b1d */ /* 0x000fe20000010000 */
[----:B------:R-:W-:-:S13]  /*0250*/  ISETP.GT.U32.AND P1, PT, R2, 0x1f, PT ;  /* 0x0000001f0200780c */ /* 0x000fda0003f24070 */
[----:B0-----:R-:W-:Y:S05]  /*0260*/  @P1 EXIT ;  /* 0x000000000000194d */ /* 0x001fea0003800000 */
[----:B------:R-:W-:-:S06]  /*0270*/  USHF.R.U32.HI UR4, URZ, 0x5, UR5 ;  /* 0x00000005ff047899 */ /* 0x000fcc0008011605 */
[----:B------:R-:W-:-:S13]  /*0280*/  ISETP.GE.U32.AND P0, PT, R2, UR4, PT ;  /* 0x0000000402007c0c */ /* 0x000fda000bf06070 */
[----:B------:R-:W0:Y:S01]  /*0290*/  @!P0 S2R R4, SR_CgaCtaId ;  /* 0x0000000000048919 */ /* 0x000e220000008800 */
[----:B------:R-:W-:-:S04]  /*02a0*/  @!P0 MOV R3, 0x400 ;  /* 0x0000040000038802 */ /* 0x000fc80000000f00 */
[----:B0-----:R-:W-:Y:S02]  /*02b0*/  @!P0 LEA R5, R4, R3, 0x18 ;  /* 0x0000000304058211 */ /* 0x001fe400078ec0ff */
[----:B------:R-:W-:Y:S02]  /*02c0*/  MOV R3, RZ ;  /* 0x000000ff00037202 */ /* 0x000fe40000000f00 */
[----:B------:R-:W-:-:S05]  /*02d0*/  @!P0 LEA R4, R2, R5, 0x2 ;  /* 0x0000000502048211 */ /* 0x000fca00078e10ff */
[----:B------:R-:W0:Y:S01]  /*02e0*/  @!P0 LDS R3, [R4] ;  /* 0x0000000004038984 */ /* 0x000e220000000800 */
[----:B------:R-:W-:-:S03]  /*02f0*/  ISETP.NE.AND P0, PT, R2, RZ, PT ;  /* 0x000000ff0200720c */ /* 0x000fc60003f05270 */
[----:B0-----:R-:W0:Y:S02]  /*0300*/  SHFL.DOWN PT, R6, R3, 0x10, 0x1f ;  /* 0x0a001f0003067f89 */ /* 0x001e2400000e0000 */
[----:B0-----:R-:W-:-:S05]  /*0310*/  FADD R6, R6, R3 ;  /* 0x0000000306067221 */ /* 0x001fca0000000000 */
[----:B------:R-:W0:Y:S02]  /*0320*/  SHFL.DOWN PT, R5, R6, 0x8, 0x1f ;  /* 0x09001f0006057f89 */ /* 0x000e2400000e0000 */
[----:B0-----:R-:W-:-:S05]  /*0330*/  FADD R5, R6, R5 ;  /* 0x0000000506057221 */ /* 0x001fca0000000000 */
[----:B------:R-:W0:Y:S02]  /*0340*/  SHFL.DOWN PT, R8, R5, 0x4, 0x1f ;  /* 0x08801f0005087f89 */ /* 0x000e2400000e0000 */
[----:B0-----:R-:W-:-:S05]  /*0350*/  FADD R8, R5, R8 ;  /* 0x0000000805087221 */ /* 0x001fca0000000000 */
[----:B------:R-:W0:Y:S02]  /*0360*/  SHFL.DOWN PT, R7, R8, 0x2, 0x1f ;  /* 0x08401f0008077f89 */ /* 0x000e2400000e0000 */
[----:B0-----:R-:W-:-:S05]  /*0370*/  FADD R7, R8, R7 ;  /* 0x0000000708077221 */ /* 0x001fca0000000000 */
[----:B------:R0:W1:Y:S01]  /*0380*/  SHFL.DOWN PT, R10, R7, 0x1, 0x1f ;  /* 0x08201f00070a7f89 */ /* 0x00006200000e0000 */
[----:B------:R-:W-:Y:S05]  /*0390*/  @P0 EXIT ;  /* 0x000000000000094d */ /* 0x000fea0003800000 */
[----:B------:R-:W2:Y:S01]  /*03a0*/  LDC.64 R2, c[0x0][0x388] ;  /* 0x0000e200ff027b82 */ /* 0x000ea20000000a00 */
[----:B01----:R-:W-:Y:S01]  /*03b0*/  FADD R7, R7, R10 ;  /* 0x0000000a07077221 */ /* 0x003fe20000000000 */
[----:B--2---:R-:W-:-:S05]  /*03c0*/  IMAD.WIDE.U32 R2, R0, 0x4, R2 ;  /* 0x0000000400027825 */ /* 0x004fca00078e0002 */
[----:B------:R-:W-:Y:S01]  /*03d0*/  STG.E desc[UR6][R2.64], R7 ;  /* 0x0000000702007986 */ /* 0x000fe2000c101906 */
[----:B------:R-:W-:Y:S05]  /*03e0*/  EXIT ;  /* 0x000000000000794d */ /* 0x000fea0003800000 */
.L_x_1:
        /* <DEDUP_REMOVED lines=9> */
.L_x_15:


//--------------------- .text._Z16reduceUnrollWarpPfS_i --------------------------
	.section	.text._Z16reduceUnrollWarpPfS_i,"ax",@progbits
	.align	128
        .global         _Z16reduceUnrollWarpPfS_i
        .type           _Z16reduceUnrollWarpPfS_i,@function
        .size           _Z16reduceUnrollWarpPfS_i,(.L_x_16 - _Z16reduceUnrollWarpPfS_i)
        .other          _Z16reduceUnrollWarpPfS_i,@"STO_CUDA_ENTRY STV_DEFAULT"
_Z16reduceUnrollWarpPfS_i:
.text._Z16reduceUnrollWarpPfS_i:
[----:B------:R-:W-:Y:S01]  /*0000*/  LDC R1, c[0x0][0x37c] ;  /* 0x0000df00ff017b82 */ /* 0x000fe20000000800 */
[----:B------:R-:W0:Y:S01]  /*0010*/  S2R R0, SR_CTAID.X ;  /* 0x0000000000007919 */ /* 0x000e220000002500 */
[----:B------:R-:W1:Y:S01]  /*0020*/  LDCU UR4, c[0x0][0x360] ;  /* 0x00006c00ff0477ac */ /* 0x000e620008000800 */
[----:B------:R-:W2:Y:S01]  /*0030*/  S2R R2, SR_TID.X ;  /* 0x0000000000027919 */ /* 0x000ea20000002100 */
[----:B------:R-:W3:Y:S01]  /*0040*/  LDCU UR5, c[0x0][0x390] ;  /* 0x00007200ff0577ac */ /* 0x000ee20008000800 */
[----:B------:R-:W4:Y:S01]  /*0050*/  LDCU.64 UR6, c[0x0][0x358] ;  /* 0x00006b00ff0677ac */ /* 0x000f220008000a00 */
[----:B-1----:R-:W-:Y:S01]  /*0060*/  MOV R8, UR4 ;  /* 0x0000000400087c02 */ /* 0x002fe20008000f00 */
[----:B0-----:R-:W-:-:S05]  /*0070*/  IMAD R3, R0, UR4, RZ ;  /* 0x0000000400037c24 */ /* 0x001fca000f8e02ff */
[----:B--2---:R-:W-:-:S04]  /*0080*/  LEA R3, R3, R2, 0x1 ;  /* 0x0000000203037211 */ /* 0x004fc800078e08ff */
[C---:B---3--:R-:W-:Y:S02]  /*0090*/  ISETP.GE.U32.AND P0, PT, R3.reuse, UR5, PT ;  /* 0x0000000503007c0c */ /* 0x048fe4000bf06070 */
[----:B------:R-:W-:-:S04]  /*00a0*/  IADD3 R9, PT, PT, R3, R8, RZ ;  /* 0x0000000803097210 */ /* 0x000fc80007ffe0ff */
[----:B------:R-:W-:-:S07]  /*00b0*/  ISETP.GE.U32.AND P1, PT, R9, UR5, PT ;  /* 0x0000000509007c0c */ /* 0x000fce000bf26070 */
[----:B------:R-:W0:Y:S08]  /*00c0*/  @!P0 LDC.64 R4, c[0x0][0x380] ;  /* 0x0000e000ff048b82 */ /* 0x000e300000000a00 */
[----:B------:R-:W1:Y:S01]  /*00d0*/  @!P1 LDC.64 R6, c[0x0][0x380] ;  /* 0x0000e000ff069b82 */ /* 0x000e620000000a00 */
[----:B0-----:R-:W-:-:S06]  /*00e0*/  @!P0 IMAD.WIDE.U32 R4, R3, 0x4, R4 ;  /* 0x0000000403048825 */ /* 0x001fcc00078e0004 */
[----:B----4-:R-:W2:Y:S01]  /*00f0*/  @!P0 LDG.E R4, desc[UR6][R4.64] ;  /* 0x0000000604048981 */ /* 0x010ea2000c1e1900 */
[----:B-1----:R-:W-:-:S06]  /*0100*/  @!P1 IMAD.WIDE.U32 R6, R9, 0x4, R6 ;  /* 0x0000000409069825 */ /* 0x002fcc00078e0006 */
[----:B------:R-:W3:Y:S01]  /*0110*/  @!P1 LDG.E R6, desc[UR6][R6.64] ;  /* 0x0000000606069981 */ /* 0x000ee2000c1e1900 */
[----:B------:R-:W0:Y:S01]  /*0120*/  S2UR UR5, SR_CgaCtaId ;  /* 0x00000000000579c3 */ /* 0x000e220000008800 */
[----:B------:R-:W-:Y:S01]  /*0130*/  HFMA2 R3, -RZ, RZ, 0, 0 ;  /* 0x00000000ff037431 */ /* 0x000fe200000001ff */
[----:B------:R-:W-:Y:S02]  /*0140*/  UMOV UR4, 0x400 ;  /* 0x0000040000047882 */ /* 0x000fe40000000000 */
[----:B0-----:R-:W-:-:S06]  /*0150*/  ULEA UR4, UR5, UR4, 0x18 ;  /* 0x0000000405047291 */ /* 0x001fcc000f8ec0ff */
[----:B------:R-:W-:Y:S01]  /*0160*/  LEA R10, R2, UR4, 0x2 ;  /* 0x00000004020a7c11 */ /* 0x000fe2000f8e10ff */
[----:B--2---:R-:W-:Y:S01]  /*0170*/  @!P0 FADD R3, RZ, R4 ;  /* 0x00000004ff038221 */ /* 0x004fe20000000000 */
[----:B------:R-:W-:-:S03]  /*0180*/  ISETP.GE.U32.AND P0, PT, R8, 0x42, PT ;  /* 0x000000420800780c */ /* 0x000fc60003f06070 */
[----:B---3--:R-:W-:Y:S01]  /*0190*/  @!P1 FADD R3, R3, R6 ;  /* 0x0000000603039221 */ /* 0x008fe20000000000 */
[----:B------:R-:W-:-:S04]  /*01a0*/  ISETP.GT.U32.AND P1, PT, R2, 0x1f, PT ;  /* 0x0000001f0200780c */ /* 0x000fc80003f24070 */
[----:B------:R0:W-:Y:S01]  /*01b0*/  STS [R10], R3 ;  /* 0x000000030a007388 */ /* 0x0001e20000000800 */
[----:B------:R-:W-:Y:S06]  /*01c0*/  BAR.SYNC.DEFER_BLOCKING 0x0 ;  /* 0x0000000000007b1d */ /* 0x000fec0000010000 */
[----:B------:R-:W-:Y:S05]  /*01d0*/  @!P0 BRA `(.L_x_2) ;  /* 0x00000000002c8947 */ /* 0x000fea0003800000 */
.L_x_3:
[----:B------:R-:W-:-:S04]  /*01e0*/  SHF.R.U32.HI R7, RZ, 0x1, R8 ;  /* 0x00000001ff077819 */ /* 0x000fc80000011608 */
[----:B------:R-:W-:-:S13]  /*01f0*/  ISETP.GE.U32.AND P0, PT, R2, R7, PT ;  /* 0x000000070200720c */ /* 0x000fda0003f06070 */
[----:B0-----:R-:W-:Y:S01]  /*0200*/  @!P0 LEA R3, R7, R10, 0x2 ;  /* 0x0000000a07038211 */ /* 0x001fe200078e10ff */
[----:B------:R-:W-:Y:S05]  /*0210*/  @!P0 LDS R4, [R10] ;  /* 0x000000000a048984 */ /* 0x000fea0000000800 */
[----:B------:R-:W0:Y:S02]  /*0220*/  @!P0 LDS R3, [R3] ;  /* 0x0000000003038984 */ /* 0x000e240000000800 */
[----:B0-----:R-:W-:-:S05]  /*0230*/  @!P0 FADD R5, R3, R4 ;  /* 0x0000000403058221 */ /* 0x001fca0000000000 */
[----:B------:R1:W-:Y:S01]  /*0240*/  @!P0 STS [R10], R5 ;  /* 0x000000050a008388 */ /* 0x0003e20000000800 */
[----:B------:R-:W-:Y:S01]  /*0250*/  BAR.SYNC.DEFER_BLOCKING 0x0 ;  /* 0x0000000000007b1d */ /* 0x000fe20000010000 */
[----:B------:R-:W-:Y:S02]  /*0260*/  ISETP.GT.U32.AND P0, PT, R8, 0x83, PT ;  /* 0x000000830800780c */ /* 0x000fe40003f04070 */
[----:B------:R-:W-:-:S11]  /*0270*/  MOV R8, R7 ;  /* 0x0000000700087202 */ /* 0x000fd60000000f00 */
[----:B-1----:R-:W-:Y:S05]  /*0280*/  @P0 BRA `(.L_x_3) ;  /* 0xfffffffc00d40947 */ /* 0x002fea000383ffff */
.L_x_2:
[----:B------:R-:W-:Y:S05]  /*0290*/  @P1 EXIT ;  /* 0x000000000000194d */ /* 0x000fea0003800000 */
[----:B0-----:R-:W-:Y:S01]  /*02a0*/  LDS R3, [R10+0x80] ;  /* 0x000080000a037984 */ /* 0x001fe20000000800 */
[----:B------:R-:W-:-:S03]  /*02b0*/  ISETP.NE.AND P0, PT, R2, RZ, PT ;  /* 0x000000ff0200720c */ /* 0x000fc60003f05270 */
        /* <DEDUP_REMOVED lines=24> */
[----:B------:R-:W1:Y:S01]  /*0440*/  S2UR UR5, SR_CgaCtaId ;  /* 0x00000000000579c3 */ /* 0x000e620000008800 */
[----:B------:R-:W-:-:S07]  /*0450*/  UMOV UR4, 0x400 ;  /* 0x0000040000047882 */ /* 0x000fce0000000000 */
[----:B------:R-:W2:Y:S01]  /*0460*/  LDC.64 R2, c[0x0][0x388] ;  /* 0x0000e200ff027b82 */ /* 0x000ea20000000a00 */
[----:B-1----:R-:W-:Y:S01]  /*0470*/  ULEA UR4, UR5, UR4, 0x18 ;  /* 0x0000000405047291 */ /* 0x002fe2000f8ec0ff */
[----:B--2---:R-:W-:-:S08]  /*0480*/  IMAD.WIDE.U32 R2, R0, 0x4, R2 ;  /* 0x0000000400027825 */ /* 0x004fd000078e0002 */
[----:B0-----:R-:W0:Y:S04]  /*0490*/  LDS R5, [UR4] ;  /* 0x00000004ff057984 */ /* 0x001e280008000800 */
[----:B0-----:R-:W-:Y:S01]  /*04a0*/  STG.E desc[UR6][R2.64], R5 ;  /* 0x0000000502007986 */ /* 0x001fe2000c101906 */
[----:B------:R-:W-:Y:S05]  /*04b0*/  EXIT ;  /* 0x000000000000794d */ /* 0x000fea0003800000 */
.L_x_4:
        /* <DEDUP_REMOVED lines=12> */
.L_x_16:


//--------------------- .text._Z14reduceFirstAddPfS_i --------------------------
	.section	.text._Z14reduceFirstAddPfS_i,"ax",@progbits
	.align	128
        .global         _Z14reduceFirstAddPfS_i
        .type           _Z14reduceFirstAddPfS_i,@function
        .size           _Z14reduceFirstAddPfS_i,(.L_x_17 - _Z14reduceFirstAddPfS_i)
        .other          _Z14reduceFirstAddPfS_i,@"STO_CUDA_ENTRY STV_DEFAULT"
_Z14reduceFirstAddPfS_i:
.text._Z14reduceFirstAddPfS_i:
[----:B------:R-:W-:Y:S01]  /*0000*/  LDC R1, c[0x0][0x37c] ;  /* 0x0000df00ff017b82 */ /* 0x000fe20000000800 */
[----:B------:R-:W0:Y:S01]  /*0010*/  S2R R11, SR_CTAID.X ;  /* 0x00000000000b7919 */ /* 0x000e220000002500 */
[----:B------:R-:W0:Y:S01]  /*0020*/  LDCU UR4, c[0x0][0x360] ;  /* 0x00006c00ff0477ac */ /* 0x000e220008000800 */
[----:B------:R-:W1:Y:S01]  /*0030*/  S2R R9, SR_TID.X ;  /* 0x0000000000097919 */ /* 0x000e620000002100 */
[----:B------:R-:W2:Y:S01]  /*0040*/  LDCU UR5, c[0x0][0x390] ;  /* 0x00007200ff0577ac */ /* 0x000ea20008000800 */
[----:B------:R-:W3:Y:S01]  /*0050*/  LDCU.64 UR6, c[0x0][0x358] ;  /* 0x00006b00ff0677ac */ /* 0x000ee20008000a00 */
[----:B0-----:R-:W-:-:S04]  /*0060*/  IMAD R0, R11, UR4, RZ ;  /* 0x000000040b007c24 */ /* 0x001fc8000f8e02ff */
[----:B-1----:R-:W-:Y:S02]  /*0070*/  IMAD R7, R0, 0x2, R9 ;  /* 0x0000000200077824 */ /* 0x002fe400078e0209 */
[----:B------:R-:W-:-:S03]  /*0080*/  IMAD.U32 R0, RZ, RZ, UR4 ;  /* 0x00000004ff007e24 */ /* 0x000fc6000f8e00ff */
[C---:B--2---:R-:W-:Y:S02]  /*0090*/  ISETP.GE.U32.AND P0, PT, R7.reuse, UR5, PT ;  /* 0x0000000507007c0c */ /* 0x044fe4000bf06070 */
[----:B------:R-:W-:-:S04]  /*00a0*/  IADD3 R13, PT, PT, R7, R0, RZ ;  /* 0x00000000070d7210 */ /* 0x000fc80007ffe0ff */
[----:B------:R-:W-:-:S07]  /*00b0*/  ISETP.GE.U32.AND P1, PT, R13, UR5, PT ;  /* 0x000000050d007c0c */ /* 0x000fce000bf26070 */
[----:B------:R-:W0:Y:S08]  /*00c0*/  @!P0 LDC.64 R2, c[0x0][0x380] ;  /* 0x0000e000ff028b82 */ /* 0x000e300000000a00 */
[----:B------:R-:W1:Y:S01]  /*00d0*/  @!P1 LDC.64 R4, c[0x0][0x380] ;  /* 0x0000e000ff049b82 */ /* 0x000e620000000a00 */
[----:B0-----:R-:W-:-:S06]  /*00e0*/  @!P0 IMAD.WIDE.U32 R2, R7, 0x4, R2 ;  /* 0x0000000407028825 */ /* 0x001fcc00078e0002 */
[----:B---3--:R-:W2:Y:S01]  /*00f0*/  @!P0 LDG.E R2, desc[UR6][R2.64] ;  /* 0x0000000602028981 */ /* 0x008ea2000c1e1900 */
[----:B-1----:R-:W-:-:S06]  /*0100*/  @!P1 IMAD.WIDE.U32 R4, R13, 0x4, R4 ;  /* 0x000000040d049825 */ /* 0x002fcc00078e0004 */
[----:B------:R-:W3:Y:S01]  /*0110*/  @!P1 LDG.E R5, desc[UR6][R4.64] ;  /* 0x0000000604059981 */ /* 0x000ee2000c1e1900 */
[----:B------:R-:W0:Y:S01]  /*0120*/  S2UR UR5, SR_CgaCtaId ;  /* 0x00000000000579c3 */ /* 0x000e220000008800 */
[----:B------:R-:W-:Y:S01]  /*0130*/  IMAD.MOV.U32 R6, RZ, RZ, RZ ;  /* 0x000000ffff067224 */ /* 0x000fe200078e00ff */
[----:B------:R-:W-:Y:S02]  /*0140*/  UMOV UR4, 0x400 ;  /* 0x0000040000047882 */ /* 0x000fe40000000000 */
[----:B0-----:R-:W-:-:S06]  /*0150*/  ULEA UR4, UR5, UR4, 0x18 ;  /* 0x0000000405047291 */ /* 0x001fcc000f8ec0ff */
[----:B------:R-:W-:Y:S01]  /*0160*/  LEA R7, R9, UR4, 0x2 ;  /* 0x0000000409077c11 */ /* 0x000fe2000f8e10ff */
[----:B--2---:R-:W-:Y:S01]  /*0170*/  @!P0 FADD R6, RZ, R2 ;  /* 0x00000002ff068221 */ /* 0x004fe20000000000 */
[----:B------:R-:W-:-:S03]  /*0180*/  ISETP.GE.U32.AND P0, PT, R0, 0x2, PT ;  /* 0x000000020000780c */ /* 0x000fc60003f06070 */
[----:B---3--:R-:W-:Y:S01]  /*0190*/  @!P1 FADD R6, R6, R5 ;  /* 0x0000000506069221 */ /* 0x008fe20000000000 */
[----:B------:R-:W-:-:S04]  /*01a0*/  ISETP.NE.AND P1, PT, R9, RZ, PT ;  /* 0x000000ff0900720c */ /* 0x000fc80003f25270 */
[----:B------:R0:W-:Y:S01]  /*01b0*/  STS [R7], R6 ;  /* 0x0000000607007388 */ /* 0x0001e20000000800 */
[----:B------:R-:W-:Y:S06]  /*01c0*/  BAR.SYNC.DEFER_BLOCKING 0x0 ;  /* 0x0000000000007b1d */ /* 0x000fec0000010000 */
[----:B------:R-:W-:Y:S05]  /*01d0*/  @!P0 BRA `(.L_x_5) ;  /* 0x00000000002c8947 */ /* 0x000fea0003800000 */
.L_x_6:
[----:B0-----:R-:W-:-:S04]  /*01e0*/  SHF.R.U32.HI R6, RZ, 0x1, R0 ;  /* 0x00000001ff067819 */ /* 0x001fc80000011600 */
[----:B------:R-:W-:-:S13]  /*01f0*/  ISETP.GE.U32.AND P0, PT, R9, R6, PT ;  /* 0x000000060900720c */ /* 0x000fda0003f06070 */
[----:B------:R-:W-:Y:S01]  /*0200*/  @!P0 LEA R2, R6, R7, 0x2 ;  /* 0x0000000706028211 */ /* 0x000fe200078e10ff */
        /* <DEDUP_REMOVED lines=8> */
.L_x_5:
[----:B------:R-:W-:Y:S05]  /*0290*/  @P1 EXIT ;  /* 0x000000000000194d */ /* 0x000fea0003800000 */
[----:B------:R-:W1:Y:S01]  /*02a0*/  S2UR UR5, SR_CgaCtaId ;  /* 0x00000000000579c3 */ /* 0x000e620000008800 */
[----:B------:R-:W-:-:S07]  /*02b0*/  UMOV UR4, 0x400 ;  /* 0x0000040000047882 */ /* 0x000fce0000000000 */
[----:B------:R-:W2:Y:S01]  /*02c0*/  LDC.64 R2, c[0x0][0x388] ;  /* 0x0000e200ff027b82 */ /* 0x000ea20000000a00 */
[----:B-1----:R-:W-:Y:S01]  /*02d0*/  ULEA UR4, UR5, UR4, 0x18 ;  /* 0x0000000405047291 */ /* 0x002fe2000f8ec0ff */
[----:B--2---:R-:W-:-:S08]  /*02e0*/  IMAD.WIDE.U32 R2, R11, 0x4, R2 ;  /* 0x000000040b027825 */ /* 0x004fd000078e0002 */
[----:B------:R-:W1:Y:S04]  /*02f0*/  LDS R5, [UR4] ;  /* 0x00000004ff057984 */ /* 0x000e680008000800 */
[----:B-1----:R-:W-:Y:S01]  /*0300*/  STG.E desc[UR6][R2.64], R5 ;  /* 0x0000000502007986 */ /* 0x002fe2000c101906 */
[----:B------:R-:W-:Y:S05]  /*0310*/  EXIT ;  /* 0x000000000000794d */ /* 0x000fea0003800000 */
.L_x_7:
        /* <DEDUP_REMOVED lines=14> */
.L_x_17:


//--------------------- .text._Z16reduceSequentialPfS_i --------------------------
	.section	.text._Z16reduceSequentialPfS_i,"ax",@progbits
	.align	128
        .global         _Z16reduceSequentialPfS_i
        .type           _Z16reduceSequentialPfS_i,@function
        .size           _Z16reduceSequentialPfS_i,(.L_x_18 - _Z16reduceSequentialPfS_i)
        .other          _Z16reduceSequentialPfS_i,@"STO_CUDA_ENTRY STV_DEFAULT"
_Z16reduceSequentialPfS_i:
.text._Z16reduceSequentialPfS_i:
[----:B------:R-:W-:Y:S01]  /*0000*/  LDC R1, c[0x0][0x37c] ;  /* 0x0000df00ff017b82 */ /* 0x000fe20000000800 */
[----:B------:R-:W0:Y:S01]  /*0010*/  S2R R6, SR_TID.X ;  /* 0x0000000000067919 */ /* 0x000e220000002100 */
[----:B------:R-:W0:Y:S01]  /*0020*/  LDCU UR8, c[0x0][0x360] ;  /* 0x00006c00ff0877ac */ /* 0x000e220008000800 */
[----:B------:R-:W-:Y:S01]  /*0030*/  IMAD.MOV.U32 R4, RZ, RZ, RZ ;  /* 0x000000ffff047224 */ /* 0x000fe200078e00ff */
[----:B------:R-:W0:Y:S01]  /*0040*/  S2R R7, SR_CTAID.X ;  /* 0x0000000000077919 */ /* 0x000e220000002500 */
[----:B------:R-:W1:Y:S01]  /*0050*/  LDCU UR4, c[0x0][0x390] ;  /* 0x00007200ff0477ac */ /* 0x000e620008000800 */
[----:B------:R-:W2:Y:S01]  /*0060*/  LDCU.64 UR6, c[0x0][0x358] ;  /* 0x00006b00ff0677ac */ /* 0x000ea20008000a00 */
[----:B0-----:R-:W-:-:S05]  /*0070*/  IMAD R5, R7, UR8, R6 ;  /* 0x0000000807057c24 */ /* 0x001fca000f8e0206 */
[----:B-1----:R-:W-:-:S13]  /*0080*/  ISETP.GE.U32.AND P0, PT, R5, UR4, PT ;  /* 0x0000000405007c0c */ /* 0x002fda000bf06070 */
[----:B------:R-:W0:Y:S02]  /*0090*/  @!P0 LDC.64 R2, c[0x0][0x380] ;  /* 0x0000e000ff028b82 */ /* 0x000e240000000a00 */
[----:B0-----:R-:W-:-:S05]  /*00a0*/  @!P0 IMAD.WIDE.U32 R2, R5, 0x4, R2 ;  /* 0x0000000405028825 */ /* 0x001fca00078e0002 */
[----:B--2---:R-:W2:Y:S01]  /*00b0*/  @!P0 LDG.E R4, desc[UR6][R2.64] ;  /* 0x0000000602048981 */ /* 0x004ea2000c1e1900 */
[----:B------:R-:W0:Y:S01]  /*00c0*/  S2UR UR5, SR_CgaCtaId ;  /* 0x00000000000579c3 */ /* 0x000e220000008800 */
[----:B------:R-:W-:Y:S01]  /*00d0*/  IMAD.U32 R0, RZ, RZ, UR8 ;  /* 0x00000008ff007e24 */ /* 0x000fe2000f8e00ff */
[----:B------:R-:W-:Y:S01]  /*00e0*/  UMOV UR4, 0x400 ;  /* 0x0000040000047882 */ /* 0x000fe20000000000 */
[----:B------:R-:W-:-:S03]  /*00f0*/  ISETP.NE.AND P0, PT, R6, RZ, PT ;  /* 0x000000ff0600720c */ /* 0x000fc60003f05270 */
[----:B------:R-:W-:Y:S01]  /*0100*/  ISETP.GE.U32.AND P1, PT, R0, 0x2, PT ;  /* 0x000000020000780c */ /* 0x000fe20003f26070 */
[----:B0-----:R-:W-:-:S06]  /*0110*/  ULEA UR4, UR5, UR4, 0x18 ;  /* 0x0000000405047291 */ /* 0x001fcc000f8ec0ff */
[----:B------:R-:W-:-:S05]  /*0120*/  LEA R5, R6, UR4, 0x2 ;  /* 0x0000000406057c11 */ /* 0x000fca000f8e10ff */
[----:B--2---:R0:W-:Y:S01]  /*0130*/  STS [R5], R4 ;  /* 0x0000000405007388 */ /* 0x0041e20000000800 */
[----:B------:R-:W-:Y:S06]  /*0140*/  BAR.SYNC.DEFER_BLOCKING 0x0 ;  /* 0x0000000000007b1d */ /* 0x000fec0000010000 */
[----:B------:R-:W-:Y:S05]  /*0150*/  @!P1 BRA `(.L_x_8) ;  /* 0x00000000002c9947 */ /* 0x000fea0003800000 */
.L_x_9:
[----:B------:R-:W-:-:S04]  /*0160*/  SHF.R.U32.HI R8, RZ, 0x1, R0 ;  /* 0x00000001ff087819 */ /* 0x000fc80000011600 */
[----:B------:R-:W-:-:S13]  /*0170*/  ISETP.GE.U32.AND P1, PT, R6, R8, PT ;  /* 0x000000080600720c */ /* 0x000fda0003f26070 */
[----:B------:R-:W-:Y:S01]  /*0180*/  @!P1 LEA R2, R8, R5, 0x2 ;  /* 0x0000000508029211 */ /* 0x000fe200078e10ff */
[----:B------:R-:W-:Y:S05]  /*0190*/  @!P1 LDS R3, [R5] ;  /* 0x0000000005039984 */ /* 0x000fea0000000800 */
[----:B------:R-:W0:Y:S02]  /*01a0*/  @!P1 LDS R2, [R2] ;  /* 0x0000000002029984 */ /* 0x000e240000000800 */
[----:B0-----:R-:W-:-:S05]  /*01b0*/  @!P1 FADD R4, R2, R3 ;  /* 0x0000000302049221 */ /* 0x001fca0000000000 */
[----:B------:R1:W-:Y:S01]  /*01c0*/  @!P1 STS [R5], R4 ;  /* 0x0000000405009388 */ /* 0x0003e20000000800 */
[----:B------:R-:W-:Y:S01]  /*01d0*/  BAR.SYNC.DEFER_BLOCKING 0x0 ;  /* 0x0000000000007b1d */ /* 0x000fe20000010000 */
[----:B------:R-:W-:Y:S01]  /*01e0*/  ISETP.GT.U32.AND P1, PT, R0, 0x3, PT ;  /* 0x000000030000780c */ /* 0x000fe20003f24070 */
[----:B------:R-:W-:-:S12]  /*01f0*/  IMAD.MOV.U32 R0, RZ, RZ, R8 ;  /* 0x000000ffff007224 */ /* 0x000fd800078e0008 */
[----:B-1----:R-:W-:Y:S05]  /*0200*/  @P1 BRA `(.L_x_9) ;  /* 0xfffffffc00d41947 */ /* 0x002fea000383ffff */
.L_x_8:
        /* <DEDUP_REMOVED lines=9> */
.L_x_10:
        /* <DEDUP_REMOVED lines=14> */
.L_x_18:


//--------------------- .text._Z17reduceInterleavedPfS_i --------------------------
	.section	.text._Z17reduceInterleavedPfS_i,"ax",@progbits
	.align	128
        .global         _Z17reduceInterleavedPfS_i
        .type           _Z17reduceInterleavedPfS_i,@function
        .size           _Z17reduceInterleavedPfS_i,(.L_x_19 - _Z17reduceInterleavedPfS_i)
        .other          _Z17reduceInterleavedPfS_i,@"STO_CUDA_ENTRY STV_DEFAULT"
_Z17reduceInterleavedPfS_i:
.text._Z17reduceInterleavedPfS_i:
        /* <DEDUP_REMOVED lines=13> */
[----:B------:R-:W-:Y:S01]  /*00d0*/  UMOV UR4, 0x400 ;  /* 0x0000040000047882 */ /* 0x000fe20000000000 */
[----:B------:R-:W-:Y:S01]  /*00e0*/  UISETP.GE.U32.AND UP0, UPT, UR8, 0x2, UPT ;  /* 0x000000020800788c */ /* 0x000fe2000bf06070 */
[----:B------:R-:W-:Y:S01]  /*00f0*/  ISETP.NE.AND P0, PT, R7, RZ, PT ;  /* 0x000000ff0700720c */ /* 0x000fe20003f05270 */
[----:B0-----:R-:W-:-:S06]  /*0100*/  ULEA UR4, UR5, UR4, 0x18 ;  /* 0x0000000405047291 */ /* 0x001fcc000f8ec0ff */
[----:B------:R-:W-:-:S05]  /*0110*/  LEA R5, R7, UR4, 0x2 ;  /* 0x0000000407057c11 */ /* 0x000fca000f8e10ff */
[----:B--2---:R0:W-:Y:S01]  /*0120*/  STS [R5], R0 ;  /* 0x0000000005007388 */ /* 0x0041e20000000800 */
[----:B------:R-:W-:Y:S06]  /*0130*/  BAR.SYNC.DEFER_BLOCKING 0x0 ;  /* 0x0000000000007b1d */ /* 0x000fec0000010000 */
[----:B------:R-:W-:Y:S05]  /*0140*/  BRA.U !UP0, `(.L_x_11) ;  /* 0x0000000108347547 */ /* 0x000fea000b800000 */
[----:B0-----:R-:W-:-:S07]  /*0150*/  IMAD.MOV.U32 R0, RZ, RZ, 0x1 ;  /* 0x00000001ff007424 */ /* 0x001fce00078e00ff */
.L_x_12:
[----:B------:R-:W-:-:S05]  /*0160*/  SHF.L.U32 R8, R0, 0x1, RZ ;  /* 0x0000000100087819 */ /* 0x000fca00000006ff */
[----:B------:R-:W-:-:S05]  /*0170*/  VIADD R2, R8, 0xffffffff ;  /* 0xffffffff08027836 */ /* 0x000fca0000000000 */
[----:B------:R-:W-:-:S13]  /*0180*/  LOP3.LUT P1, RZ, R2, R7, RZ, 0xc0, !PT ;  /* 0x0000000702ff7212 */ /* 0x000fda000782c0ff */
[----:B------:R-:W-:Y:S01]  /*0190*/  @!P1 LEA R2, R0, R5, 0x2 ;  /* 0x0000000500029211 */ /* 0x000fe200078e10ff */
[----:B------:R-:W-:Y:S01]  /*01a0*/  @!P1 LDS R3, [R5] ;  /* 0x0000000005039984 */ /* 0x000fe20000000800 */
[----:B------:R-:W-:-:S04]  /*01b0*/  MOV R0, R8 ;  /* 0x0000000800007202 */ /* 0x000fc80000000f00 */
[----:B------:R-:W0:Y:S02]  /*01c0*/  @!P1 LDS R2, [R2] ;  /* 0x0000000002029984 */ /* 0x000e240000000800 */
[----:B0-----:R-:W-:-:S05]  /*01d0*/  @!P1 FADD R4, R2, R3 ;  /* 0x0000000302049221 */ /* 0x001fca0000000000 */
[----:B------:R1:W-:Y:S01]  /*01e0*/  @!P1 STS [R5], R4 ;  /* 0x0000000405009388 */ /* 0x0003e20000000800 */
[----:B------:R-:W-:Y:S01]  /*01f0*/  BAR.SYNC.DEFER_BLOCKING 0x0 ;  /* 0x0000000000007b1d */ /* 0x000fe20000010000 */
[----:B------:R-:W-:-:S13]  /*0200*/  ISETP.GE.U32.AND P1, PT, R8, UR8, PT ;  /* 0x0000000808007c0c */ /* 0x000fda000bf26070 */
[----:B-1----:R-:W-:Y:S05]  /*0210*/  @!P1 BRA `(.L_x_12) ;  /* 0xfffffffc00d09947 */ /* 0x002fea000383ffff */
.L_x_11:
        /* <DEDUP_REMOVED lines=9> */
.L_x_13:
        /* <DEDUP_REMOVED lines=13> */
.L_x_19:


//--------------------- .nv.shared._Z20reduceCompleteUnrollILj256EEvPfS0_i --------------------------
	.section	.nv.shared._Z20reduceCompleteUnrollILj256EEvPfS0_i,"aw",@nobits
	.sectionflags	@""
	.align	16
	.zero		1024


//--------------------- .nv.shared.reserved.0     --------------------------
	.section	.nv.shared.reserved.0,"aw",@nobits
	.weak		__nv_reservedSMEM_offset_0_alias
	.size		__nv_reservedSMEM_offset_0_alias, 0, 64
	.other		__nv_reservedSMEM_offset_0_alias,@"STO_CUDA_RESERVED_SHARED STV_DEFAULT"
__nv_reservedSMEM_offset_0_alias:
	.zero		0
	.zero		64


//--------------------- .nv.shared._Z17reduceWarpShufflePfS_i --------------------------
	.section	.nv.shared._Z17reduceWarpShufflePfS_i,"aw",@nobits
	.sectionflags	@""
	.align	16
.nv.shared._Z17reduceWarpShufflePfS_i:
	.zero		1152


//--------------------- .nv.shared._Z16reduceUnrollWarpPfS_i --------------------------
	.section	.nv.shared._Z16reduceUnrollWarpPfS_i,"aw",@nobits
	.sectionflags	@""
	.align	16
	.zero		1024


//--------------------- .nv.shared._Z14reduceFirstAddPfS_i --------------------------
	.section	.nv.shared._Z14reduceFirstAddPfS_i,"aw",@nobits
	.sectionflags	@""
	.align	16
	.zero		1024


//--------------------- .nv.shared._Z16reduceSequentialPfS_i --------------------------
	.section	.nv.shared._Z16reduceSequentialPfS_i,"aw",@nobits
	.sectionflags	@""
	.align	16
	.zero		1024


//--------------------- .nv.shared._Z17reduceInterleavedPfS_i --------------------------
	.section	.nv.shared._Z17reduceInterleavedPfS_i,"aw",@nobits
	.sectionflags	@""
	.align	16
	.zero		1024


//--------------------- .nv.constant0._Z20reduceCompleteUnrollILj256EEvPfS0_i --------------------------
	.section	.nv.constant0._Z20reduceCompleteUnrollILj256EEvPfS0_i,"a",@progbits
	.sectionflags	@""
	.align	4
.nv.constant0._Z20reduceCompleteUnrollILj256EEvPfS0_i:
	.zero		916


//--------------------- .nv.constant0._Z17reduceWarpShufflePfS_i --------------------------
	.section	.nv.constant0._Z17reduceWarpShufflePfS_i,"a",@progbits
	.sectionflags	@""
	.align	4
.nv.constant0._Z17reduceWarpShufflePfS_i:
	.zero		916


//--------------------- .nv.constant0._Z16reduceUnrollWarpPfS_i --------------------------
	.section	.nv.constant0._Z16reduceUnrollWarpPfS_i,"a",@progbits
	.sectionflags	@""
	.align	4
.nv.constant0._Z16reduceUnrollWarpPfS_i:
	.zero		916


//--------------------- .nv.constant0._Z14reduceFirstAddPfS_i --------------------------
	.section	.nv.constant0._Z14reduceFirstAddPfS_i,"a",@progbits
	.sectionflags	@""
	.align	4
.nv.constant0._Z14reduceFirstAddPfS_i:
	.zero		916


//--------------------- .nv.constant0._Z16reduceSequentialPfS_i --------------------------
	.section	.nv.constant0._Z16reduceSequentialPfS_i,"a",@progbits
	.sectionflags	@""
	.align	4
.nv.constant0._Z16reduceSequentialPfS_i:
	.zero		916


//--------------------- .nv.constant0._Z17reduceInterleavedPfS_i --------------------------
	.section	.nv.constant0._Z17reduceInterleavedPfS_i,"a",@progbits
	.sectionflags	@""
	.align	4
.nv.constant0._Z17reduceInterleavedPfS_i:
	.zero		916


//--------------------- SYMBOLS --------------------------

	.type		.nv.reservedSmem.offset0,@object
	.size		.nv.reservedSmem.offset0,0x4
	.type		.nv.reservedSmem.cap,@object
	.size		.nv.reservedSmem.cap,0x4
